	.target	sm_90a

	.elftype	@"ET_EXEC"


//--------------------- .note.nv.tkinfo           --------------------------
	.section	.note.nv.tkinfo,"",@"SHT_NOTE"
	.sectionflags	@"SHF_NOTE_NV_TKINFO"
	.tkinfo
        /*0018*/ 	.word	0x00000002
        /*0030*/ 	.string	""
        /*0030*/ 	.string	"ptxas"
        /*0030*/ 	.string	"Cuda compilation tools, release 13.0, V13.0.88"
        /*0030*/ 	.string	"Build cuda_13.0.r13.0/compiler.36424714_0"
        /*0030*/ 	.string	"-arch sm_90a -m 64 "



//--------------------- .note.nv.cuinfo           --------------------------
	.section	.note.nv.cuinfo,"",@"SHT_NOTE"
	.sectionflags	@"SHF_NOTE_NV_CUINFO"
        /*0018*/ 	.short	0x0002
        /*001a*/ 	.short	0x005a
        /*001c*/ 	.short	0x0082
	.zero		2


//--------------------- .nv.info                  --------------------------
	.section	.nv.info,"",@"SHT_CUDA_INFO"
	.align	4


	//----- nvinfo : EIATTR_REGCOUNT
	.align		4
        /*0000*/ 	.byte	0x04, 0x2f
        /*0002*/ 	.short	(.L_12 - .L_11)
	.align		4
.L_11:
        /*0004*/ 	.word	index@(_ZN7cutlass13device_kernelINS_4conv6kernel13ConvUniversalINS1_16ConvProblemShapeILNS1_8OperatorE2ELi3EEENS1_10collective14CollectiveConvINS1_46MainloopSm90TmaGmmaWarpSpecializedImplicitGemmILS5_2ELi9ELi3EN4cute5tupleIJNSA_1CILi1EEESD_SD_EEENS1_36KernelImplicitTmaWarpSpecializedSm90ELi1EEENSB_IJNSC_ILi64EEENSB_IJNSC_ILi128EEEEEENSB_IJSH_EEEEEENS_6half_tESM_NSA_8TiledMMAINSA_8MMA_AtomIJNSA_4SM904GMMA26MMA_64x128x16_F32F16F16_SSILNSQ_5MajorE1ELSS_1ELNSQ_7ScaleInE1ELST_1EEEEEENSA_6LayoutISE_NSB_IJNSC_ILi0EEESX_SX_EEEEENSB_IJNSA_10UnderscoreES10_S10_EEEEENS7_6detail26Sm90ImplicitGemmTileTraitsINSA_13SM90_TMA_LOADENSA_14ComposedLayoutINSA_7SwizzleILi3ELi4ELi3EEENSA_18smem_ptr_flag_bitsILi16EEENSW_INSB_IJNSB_IJSH_SD_EEENSB_IJNSC_ILi8EEES1C_EEENSB_IJSD_NSC_ILi9EEEEEEEEENSB_IJNSB_IJSD_SX_EEENSB_IJSH_NSC_ILi512EEEEEENSB_IJSX_NSC_ILi4096EEEEEEEEEEEEEvEENS14_INSA_20SM90_TMA_LOAD_IM2COLENS16_IS18_S1A_NSW_INSB_IJNSB_IJSH_NSC_ILi2EEEEEES1D_S1F_EEENSB_IJNSB_IJSD_S1K_EEES1J_NSB_IJSX_NSC_ILi8192EEEEEEEEEEEEEvEEEENS_8epilogue10collective6detail29Sm90TmaWarpSpecializedAdapterINS23_15DefaultEpilogueISM_NSB_IJlNSB_IJSD_lllEEESX_EEES28_NS22_6thread17LinearCombinationISM_Li1EffLNS29_9ScaleType4KindE0ELNS_15FloatRoundStyleE2ESM_EENS_4gemm15EpilogueDefaultEEEEEvvEEEEvNT_6ParamsE)
        /*0008*/ 	.word	0x00000066


	//----- nvinfo : EIATTR_FRAME_SIZE
	.align		4
.L_12:
        /*000c*/ 	.byte	0x04, 0x11
        /*000e*/ 	.short	(.L_14 - .L_13)
	.align		4
.L_13:
        /*0010*/ 	.word	index@(_ZN7cutlass13device_kernelINS_4conv6kernel13ConvUniversalINS1_16ConvProblemShapeILNS1_8OperatorE2ELi3EEENS1_10collective14CollectiveConvINS1_46MainloopSm90TmaGmmaWarpSpecializedImplicitGemmILS5_2ELi9ELi3EN4cute5tupleIJNSA_1CILi1EEESD_SD_EEENS1_36KernelImplicitTmaWarpSpecializedSm90ELi1EEENSB_IJNSC_ILi64EEENSB_IJNSC_ILi128EEEEEENSB_IJSH_EEEEEENS_6half_tESM_NSA_8TiledMMAINSA_8MMA_AtomIJNSA_4SM904GMMA26MMA_64x128x16_F32F16F16_SSILNSQ_5MajorE1ELSS_1ELNSQ_7ScaleInE1ELST_1EEEEEENSA_6LayoutISE_NSB_IJNSC_ILi0EEESX_SX_EEEEENSB_IJNSA_10UnderscoreES10_S10_EEEEENS7_6detail26Sm90ImplicitGemmTileTraitsINSA_13SM90_TMA_LOADENSA_14ComposedLayoutINSA_7SwizzleILi3ELi4ELi3EEENSA_18smem_ptr_flag_bitsILi16EEENSW_INSB_IJNSB_IJSH_SD_EEENSB_IJNSC_ILi8EEES1C_EEENSB_IJSD_NSC_ILi9EEEEEEEEENSB_IJNSB_IJSD_SX_EEENSB_IJSH_NSC_ILi512EEEEEENSB_IJSX_NSC_ILi4096EEEEEEEEEEEEEvEENS14_INSA_20SM90_TMA_LOAD_IM2COLENS16_IS18_S1A_NSW_INSB_IJNSB_IJSH_NSC_ILi2EEEEEES1D_S1F_EEENSB_IJNSB_IJSD_S1K_EEES1J_NSB_IJSX_NSC_ILi8192EEEEEEEEEEEEEvEEEENS_8epilogue10collective6detail29Sm90TmaWarpSpecializedAdapterINS23_15DefaultEpilogueISM_NSB_IJlNSB_IJSD_lllEEESX_EEES28_NS22_6thread17LinearCombinationISM_Li1EffLNS29_9ScaleType4KindE0ELNS_15FloatRoundStyleE2ESM_EENS_4gemm15EpilogueDefaultEEEEEvvEEEEvNT_6ParamsE)
        /*0014*/ 	.word	0x00000000


	//----- nvinfo : EIATTR_MIN_STACK_SIZE
	.align		4
.L_14:
        /*0018*/ 	.byte	0x04, 0x12
        /*001a*/ 	.short	(.L_16 - .L_15)
	.align		4
.L_15:
        /*001c*/ 	.word	index@(_ZN7cutlass13device_kernelINS_4conv6kernel13ConvUniversalINS1_16ConvProblemShapeILNS1_8OperatorE2ELi3EEENS1_10collective14CollectiveConvINS1_46MainloopSm90TmaGmmaWarpSpecializedImplicitGemmILS5_2ELi9ELi3EN4cute5tupleIJNSA_1CILi1EEESD_SD_EEENS1_36KernelImplicitTmaWarpSpecializedSm90ELi1EEENSB_IJNSC_ILi64EEENSB_IJNSC_ILi128EEEEEENSB_IJSH_EEEEEENS_6half_tESM_NSA_8TiledMMAINSA_8MMA_AtomIJNSA_4SM904GMMA26MMA_64x128x16_F32F16F16_SSILNSQ_5MajorE1ELSS_1ELNSQ_7ScaleInE1ELST_1EEEEEENSA_6LayoutISE_NSB_IJNSC_ILi0EEESX_SX_EEEEENSB_IJNSA_10UnderscoreES10_S10_EEEEENS7_6detail26Sm90ImplicitGemmTileTraitsINSA_13SM90_TMA_LOADENSA_14ComposedLayoutINSA_7SwizzleILi3ELi4ELi3EEENSA_18smem_ptr_flag_bitsILi16EEENSW_INSB_IJNSB_IJSH_SD_EEENSB_IJNSC_ILi8EEES1C_EEENSB_IJSD_NSC_ILi9EEEEEEEEENSB_IJNSB_IJSD_SX_EEENSB_IJSH_NSC_ILi512EEEEEENSB_IJSX_NSC_ILi4096EEEEEEEEEEEEEvEENS14_INSA_20SM90_TMA_LOAD_IM2COLENS16_IS18_S1A_NSW_INSB_IJNSB_IJSH_NSC_ILi2EEEEEES1D_S1F_EEENSB_IJNSB_IJSD_S1K_EEES1J_NSB_IJSX_NSC_ILi8192EEEEEEEEEEEEEvEEEENS_8epilogue10collective6detail29Sm90TmaWarpSpecializedAdapterINS23_15DefaultEpilogueISM_NSB_IJlNSB_IJSD_lllEEESX_EEES28_NS22_6thread17LinearCombinationISM_Li1EffLNS29_9ScaleType4KindE0ELNS_15FloatRoundStyleE2ESM_EENS_4gemm15EpilogueDefaultEEEEEvvEEEEvNT_6ParamsE)
        /*0020*/ 	.word	0x00000000
.L_16:


//--------------------- .nv.compat                --------------------------
	.section	.nv.compat,"",@"SHT_CUDA_COMPAT_INFO"
	.align	4
        /*0000*/ 	.byte	0x02, 0x09, 0x01, 0x00, 0x02, 0x02, 0x04, 0x00, 0x02, 0x05, 0x05, 0x00, 0x03, 0x07, 0x01, 0x01
        /*0010*/ 	.byte	0x02, 0x03, 0x01, 0x00, 0x02, 0x06, 0x01, 0x00, 0x04, 0x0b, 0x08, 0x00, 0x00, 0x00, 0x00, 0x00
        /*0020*/ 	.byte	0x00, 0x00, 0x00, 0x00


//--------------------- .nv.info._ZN7cutlass13device_kernelINS_4conv6kernel13ConvUniversalINS1_16ConvProblemShapeILNS1_8OperatorE2ELi3EEENS1_10collective14CollectiveConvINS1_46MainloopSm90TmaGmmaWarpSpecializedImplicitGemmILS5_2ELi9ELi3EN4cute5tupleIJNSA_1CILi1EEESD_SD_EEENS1_36KernelImplicitTmaWarpSpecializedSm90ELi1EEENSB_IJNSC_ILi64EEENSB_IJNSC_ILi128EEEEEENSB_IJSH_EEEEEENS_6half_tESM_NSA_8TiledMMAINSA_8MMA_AtomIJNSA_4SM904GMMA26MMA_64x128x16_F32F16F16_SSILNSQ_5MajorE1ELSS_1ELNSQ_7ScaleInE1ELST_1EEEEEENSA_6LayoutISE_NSB_IJNSC_ILi0EEESX_SX_EEEEENSB_IJNSA_10UnderscoreES10_S10_EEEEENS7_6detail26Sm90ImplicitGemmTileTraitsINSA_13SM90_TMA_LOADENSA_14ComposedLayoutINSA_7SwizzleILi3ELi4ELi3EEENSA_18smem_ptr_flag_bitsILi16EEENSW_INSB_IJNSB_IJSH_SD_EEENSB_IJNSC_ILi8EEES1C_EEENSB_IJSD_NSC_ILi9EEEEEEEEENSB_IJNSB_IJSD_SX_EEENSB_IJSH_NSC_ILi512EEEEEENSB_IJSX_NSC_ILi4096EEEEEEEEEEEEEvEENS14_INSA_20SM90_TMA_LOAD_IM2COLENS16_IS18_S1A_NSW_INSB_IJNSB_IJSH_NSC_ILi2EEEEEES1D_S1F_EEENSB_IJNSB_IJSD_S1K_EEES1J_NSB_IJSX_NSC_ILi8192EEEEEEEEEEEEEvEEEENS_8epilogue10collective6detail29Sm90TmaWarpSpecializedAdapterINS23_15DefaultEpilogueISM_NSB_IJlNSB_IJSD_lllEEESX_EEES28_NS22_6thread17LinearCombinationISM_Li1EffLNS29_9ScaleType4KindE0ELNS_15FloatRoundStyleE2ESM_EENS_4gemm15EpilogueDefaultEEEEEvvEEEEvNT_6ParamsE --------------------------
	.section	.nv.info._ZN7cutlass13device_kernelINS_4conv6kernel13ConvUniversalINS1_16ConvProblemShapeILNS1_8OperatorE2ELi3EEENS1_10collective14CollectiveConvINS1_46MainloopSm90TmaGmmaWarpSpecializedImplicitGemmILS5_2ELi9ELi3EN4cute5tupleIJNSA_1CILi1EEESD_SD_EEENS1_36KernelImplicitTmaWarpSpecializedSm90ELi1EEENSB_IJNSC_ILi64EEENSB_IJNSC_ILi128EEEEEENSB_IJSH_EEEEEENS_6half_tESM_NSA_8TiledMMAINSA_8MMA_AtomIJNSA_4SM904GMMA26MMA_64x128x16_F32F16F16_SSILNSQ_5MajorE1ELSS_1ELNSQ_7ScaleInE1ELST_1EEEEEENSA_6LayoutISE_NSB_IJNSC_ILi0EEESX_SX_EEEEENSB_IJNSA_10UnderscoreES10_S10_EEEEENS7_6detail26Sm90ImplicitGemmTileTraitsINSA_13SM90_TMA_LOADENSA_14ComposedLayoutINSA_7SwizzleILi3ELi4ELi3EEENSA_18smem_ptr_flag_bitsILi16EEENSW_INSB_IJNSB_IJSH_SD_EEENSB_IJNSC_ILi8EEES1C_EEENSB_IJSD_NSC_ILi9EEEEEEEEENSB_IJNSB_IJSD_SX_EEENSB_IJSH_NSC_ILi512EEEEEENSB_IJSX_NSC_ILi4096EEEEEEEEEEEEEvEENS14_INSA_20SM90_TMA_LOAD_IM2COLENS16_IS18_S1A_NSW_INSB_IJNSB_IJSH_NSC_ILi2EEEEEES1D_S1F_EEENSB_IJNSB_IJSD_S1K_EEES1J_NSB_IJSX_NSC_ILi8192EEEEEEEEEEEEEvEEEENS_8epilogue10collective6detail29Sm90TmaWarpSpecializedAdapterINS23_15DefaultEpilogueISM_NSB_IJlNSB_IJSD_lllEEESX_EEES28_NS22_6thread17LinearCombinationISM_Li1EffLNS29_9ScaleType4KindE0ELNS_15FloatRoundStyleE2ESM_EENS_4gemm15EpilogueDefaultEEEEEvvEEEEvNT_6ParamsE,"",@"SHT_CUDA_INFO"
	.sectionflags	@""
	.align	4


	//----- nvinfo : EIATTR_CUDA_API_VERSION
	.align		4
        /*0000*/ 	.byte	0x04, 0x37
        /*0002*/ 	.short	(.L_18 - .L_17)
.L_17:
        /*0004*/ 	.word	0x00000082


	//----- nvinfo : EIATTR_KPARAM_INFO
	.align		4
.L_18:
        /*0008*/ 	.byte	0x04, 0x17
        /*000a*/ 	.short	(.L_20 - .L_19)
.L_19:
        /*000c*/ 	.word	0x00000000
        /*0010*/ 	.short	0x0000
        /*0012*/ 	.short	0x0070
        /*0014*/ 	.byte	0x00, 0xf0, 0x01, 0x10


	//----- nvinfo : EIATTR_SPARSE_MMA_MASK
	.align		4
.L_20:
        /*0018*/ 	.byte	0x03, 0x50
        /*001a*/ 	.short	0x0000


	//----- nvinfo : EIATTR_MAXREG_COUNT
	.align		4
        /*001c*/ 	.byte	0x03, 0x1b
        /*001e*/ 	.short	0x00ff


	//----- nvinfo : EIATTR_NUM_BARRIERS
	.align		4
        /*0020*/ 	.byte	0x02, 0x4c
        /*0022*/ 	.byte	0x01
	.zero		1


	//----- nvinfo : EIATTR_MERCURY_ISA_VERSION
	.align		4
        /*0024*/ 	.byte	0x03, 0x5f
        /*0026*/ 	.short	0x0101


	//----- nvinfo : EIATTR_COOP_GROUP_MASK_REGIDS
	.align		4
        /*0028*/ 	.byte	0x04, 0x29
        /*002a*/ 	.short	(.L_22 - .L_21)


	//   ....[0]....
.L_21:
        /*002c*/ 	.word	0xffffffff


	//   ....[1]....
        /*0030*/ 	.word	0xffffffff


	//   ....[2]....
        /*0034*/ 	.word	0xffffffff


	//----- nvinfo : EIATTR_COOP_GROUP_INSTR_OFFSETS
	.align		4
.L_22:
        /*0038*/ 	.byte	0x04, 0x28
        /*003a*/ 	.short	(.L_24 - .L_23)


	//   ....[0]....
.L_23:
        /*003c*/ 	.word	0x00000060


	//   ....[1]....
        /*0040*/ 	.word	0x00000070


	//   ....[2]....
        /*0044*/ 	.word	0x00000130


	//----- nvinfo : EIATTR_MBARRIER_INSTR_OFFSETS
	.align		4
.L_24:
        /*0048*/ 	.byte	0x04, 0x39
        /*004a*/ 	.short	(.L_26 - .L_25)


	//   ....[0]....
.L_25:
        /*004c*/ 	.word	0x00000270
        /*0050*/ 	.word	0x000000ff
        /*0054*/ 	.word	0x00036000
        /*0058*/ 	.short	0x0100
        /*005a*/ 	.byte	0x08
	.zero		1


	//   ....[1]....
        /*005c*/ 	.word	0x00000280
        /*0060*/ 	.word	0x000000ff
        /*0064*/ 	.word	0x00036048
        /*0068*/ 	.short	0x0100
        /*006a*/ 	.byte	0x08
	.zero		1


	//   ....[2]....
        /*006c*/ 	.word	0x00000290
        /*0070*/ 	.word	0x000000ff
        /*0074*/ 	.word	0x00036008
        /*0078*/ 	.short	0x0100
        /*007a*/ 	.byte	0x08
	.zero		1


	//   ....[3]....
        /*007c*/ 	.word	0x000002a0
        /*0080*/ 	.word	0x000000ff
        /*0084*/ 	.word	0x00036050
        /*0088*/ 	.short	0x0100
        /*008a*/ 	.byte	0x08
	.zero		1


	//   ....[4]....
        /*008c*/ 	.word	0x000002b0
        /*0090*/ 	.word	0x000000ff
        /*0094*/ 	.word	0x00036010
        /*0098*/ 	.short	0x0100
        /*009a*/ 	.byte	0x08
	.zero		1


	//   ....[5]....
        /*009c*/ 	.word	0x000002c0
        /*00a0*/ 	.word	0x000000ff
        /*00a4*/ 	.word	0x00036058
        /*00a8*/ 	.short	0x0100
        /*00aa*/ 	.byte	0x08
	.zero		1


	//   ....[6]....
        /*00ac*/ 	.word	0x000002d0
        /*00b0*/ 	.word	0x000000ff
        /*00b4*/ 	.word	0x00036018
        /*00b8*/ 	.short	0x0100
        /*00ba*/ 	.byte	0x08
	.zero		1


	//   ....[7]....
        /*00bc*/ 	.word	0x000002e0
        /*00c0*/ 	.word	0x000000ff
        /*00c4*/ 	.word	0x00036060
        /*00c8*/ 	.short	0x0100
        /*00ca*/ 	.byte	0x08
	.zero		1


	//   ....[8]....
        /*00cc*/ 	.word	0x000002f0
        /*00d0*/ 	.word	0x000000ff
        /*00d4*/ 	.word	0x00036020
        /*00d8*/ 	.short	0x0100
        /*00da*/ 	.byte	0x08
	.zero		1


	//   ....[9]....
        /*00dc*/ 	.word	0x00000300
        /*00e0*/ 	.word	0x000000ff
        /*00e4*/ 	.word	0x00036068
        /*00e8*/ 	.short	0x0100
        /*00ea*/ 	.byte	0x08
	.zero		1


	//   ....[10]....
        /*00ec*/ 	.word	0x00000310
        /*00f0*/ 	.word	0x000000ff
        /*00f4*/ 	.word	0x00036028
        /*00f8*/ 	.short	0x0100
        /*00fa*/ 	.byte	0x08
	.zero		1


	//   ....[11]....
        /*00fc*/ 	.word	0x00000320
        /*0100*/ 	.word	0x000000ff
        /*0104*/ 	.word	0x00036070
        /*0108*/ 	.short	0x0100
        /*010a*/ 	.byte	0x08
	.zero		1


	//   ....[12]....
        /*010c*/ 	.word	0x00000330
        /*0110*/ 	.word	0x000000ff
        /*0114*/ 	.word	0x00036030
        /*0118*/ 	.short	0x0100
        /*011a*/ 	.byte	0x08
	.zero		1


	//   ....[13]....
        /*011c*/ 	.word	0x00000340
        /*0120*/ 	.word	0x000000ff
        /*0124*/ 	.word	0x00036078
        /*0128*/ 	.short	0x0100
        /*012a*/ 	.byte	0x08
	.zero		1


	//   ....[14]....
        /*012c*/ 	.word	0x00000350
        /*0130*/ 	.word	0x000000ff
        /*0134*/ 	.word	0x00036038
        /*0138*/ 	.short	0x0100
        /*013a*/ 	.byte	0x08
	.zero		1


	//   ....[15]....
        /*013c*/ 	.word	0x00000360
        /*0140*/ 	.word	0x000000ff
        /*0144*/ 	.word	0x00036080
        /*0148*/ 	.short	0x0100
        /*014a*/ 	.byte	0x08
	.zero		1


	//   ....[16]....
        /*014c*/ 	.word	0x00000370
        /*0150*/ 	.word	0x000000ff
        /*0154*/ 	.word	0x00036040
        /*0158*/ 	.short	0x0100
        /*015a*/ 	.byte	0x08
	.zero		1


	//   ....[17]....
        /*015c*/ 	.word	0x00000380
        /*0160*/ 	.word	0x000000ff
        /*0164*/ 	.word	0x00036088
        /*0168*/ 	.short	0x0100
        /*016a*/ 	.byte	0x08
	.zero		1


	//   ....[18]....
        /*016c*/ 	.word	0x00000f90
        /*0170*/ 	.word	0x00000004
        /*0174*/ 	.word	0x00036000
        /*0178*/ 	.short	0x010a
        /*017a*/ 	.byte	0x3f
	.zero		1


	//   ....[19]....
        /*017c*/ 	.word	0x00001310
        /*0180*/ 	.word	0x00000008
        /*0184*/ 	.word	0x00036000
        /*0188*/ 	.short	0x010a
        /*018a*/ 	.byte	0x3f
	.zero		1


	//   ....[20]....
        /*018c*/ 	.word	0x00001530
        /*0190*/ 	.word	0x000000ff
        /*0194*/ 	.word	0x00000000
        /*0198*/ 	.short	0x0101
        /*019a*/ 	.byte	0x06
	.zero		1


	//   ....[21]....
        /*019c*/ 	.word	0x00001740
        /*01a0*/ 	.word	0x00000003
        /*01a4*/ 	.word	0x00000000
        /*01a8*/ 	.short	0x0101
        /*01aa*/ 	.byte	0x3f
	.zero		1


	//   ....[22]....
        /*01ac*/ 	.word	0x000062c0
        /*01b0*/ 	.word	0x00000005
        /*01b4*/ 	.word	0x00036048
        /*01b8*/ 	.short	0x010a
        /*01ba*/ 	.byte	0x3f
	.zero		1


	//   ....[23]....
        /*01bc*/ 	.word	0x00006ad0
        /*01c0*/ 	.word	0x00000004
        /*01c4*/ 	.word	0x00000000
        /*01c8*/ 	.short	0x010a
        /*01ca*/ 	.byte	0x3f
	.zero		1


	//   ....[24]....
        /*01cc*/ 	.word	0x00006b80
        /*01d0*/ 	.word	0x00000000
        /*01d4*/ 	.word	0x00000000
        /*01d8*/ 	.short	0x010a
        /*01da*/ 	.byte	0x3f
	.zero		1


	//   ....[25]....
        /*01dc*/ 	.word	0x00006c30
        /*01e0*/ 	.word	0x00000000
        /*01e4*/ 	.word	0x00000000
        /*01e8*/ 	.short	0x010a
        /*01ea*/ 	.byte	0x3f
	.zero		1


	//   ....[26]....
        /*01ec*/ 	.word	0x00006ce0
        /*01f0*/ 	.word	0x00000000
        /*01f4*/ 	.word	0x00000000
        /*01f8*/ 	.short	0x010a
        /*01fa*/ 	.byte	0x3f
	.zero		1


	//   ....[27]....
        /*01fc*/ 	.word	0x00006d90
        /*0200*/ 	.word	0x00000000
        /*0204*/ 	.word	0x00000000
        /*0208*/ 	.short	0x010a
        /*020a*/ 	.byte	0x3f
	.zero		1


	//   ....[28]....
        /*020c*/ 	.word	0x00006e40
        /*0210*/ 	.word	0x00000000
        /*0214*/ 	.word	0x00000000
        /*0218*/ 	.short	0x010a
        /*021a*/ 	.byte	0x3f
	.zero		1


	//   ....[29]....
        /*021c*/ 	.word	0x00006ef0
        /*0220*/ 	.word	0x00000000
        /*0224*/ 	.word	0x00000000
        /*0228*/ 	.short	0x010a
        /*022a*/ 	.byte	0x3f
	.zero		1


	//   ....[30]....
        /*022c*/ 	.word	0x00006fa0
        /*0230*/ 	.word	0x00000000
        /*0234*/ 	.word	0x00000000
        /*0238*/ 	.short	0x010a
        /*023a*/ 	.byte	0x3f
	.zero		1


	//   ....[31]....
        /*023c*/ 	.word	0x00007050
        /*0240*/ 	.word	0x00000002
        /*0244*/ 	.word	0x00000000
        /*0248*/ 	.short	0x010a
        /*024a*/ 	.byte	0x3f
	.zero		1


	//----- nvinfo : EIATTR_NUM_MBARRIERS
	.align		4
.L_26:
        /*024c*/ 	.byte	0x03, 0x38
        /*024e*/ 	.short	0x0012


	//----- nvinfo : EIATTR_EXIT_INSTR_OFFSETS
	.align		4
        /*0250*/ 	.byte	0x04, 0x1c
        /*0252*/ 	.short	(.L_28 - .L_27)


	//   ....[0]....
.L_27:
        /*0254*/ 	.word	0x00000cc0


	//   ....[1]....
        /*0258*/ 	.word	0x00001910


	//   ....[2]....
        /*025c*/ 	.word	0x000019f0


	//   ....[3]....
        /*0260*/ 	.word	0x00001ae0


	//   ....[4]....
        /*0264*/ 	.word	0x00004df0


	//   ....[5]....
        /*0268*/ 	.word	0x00004e20


	//   ....[6]....
        /*026c*/ 	.word	0x00006070


	//   ....[7]....
        /*0270*/ 	.word	0x000060a0


	//   ....[8]....
        /*0274*/ 	.word	0x000060c0


	//   ....[9]....
        /*0278*/ 	.word	0x000069c0


	//   ....[10]....
        /*027c*/ 	.word	0x00007080


	//----- nvinfo : EIATTR_MAX_THREADS
	.align		4
.L_28:
        /*0280*/ 	.byte	0x04, 0x05
        /*0282*/ 	.short	(.L_30 - .L_29)
.L_29:
        /*0284*/ 	.word	0x00000100
        /*0288*/ 	.word	0x00000001
        /*028c*/ 	.word	0x00000001


	//----- nvinfo : EIATTR_CRS_STACK_SIZE
	.align		4
.L_30:
        /*0290*/ 	.byte	0x04, 0x1e
        /*0292*/ 	.short	(.L_32 - .L_31)
.L_31:
        /*0294*/ 	.word	0x00000000


	//----- nvinfo : EIATTR_CBANK_PARAM_SIZE
	.align		4
.L_32:
        /*0298*/ 	.byte	0x03, 0x19
        /*029a*/ 	.short	0x0470


	//----- nvinfo : EIATTR_PARAM_CBANK
	.align		4
        /*029c*/ 	.byte	0x04, 0x0a
        /*029e*/ 	.short	(.L_34 - .L_33)
	.align		4
.L_33:
        /*02a0*/ 	.word	index@(.nv.constant0._ZN7cutlass13device_kernelINS_4conv6kernel13ConvUniversalINS1_16ConvProblemShapeILNS1_8OperatorE2ELi3EEENS1_10collective14CollectiveConvINS1_46MainloopSm90TmaGmmaWarpSpecializedImplicitGemmILS5_2ELi9ELi3EN4cute5tupleIJNSA_1CILi1EEESD_SD_EEENS1_36KernelImplicitTmaWarpSpecializedSm90ELi1EEENSB_IJNSC_ILi64EEENSB_IJNSC_ILi128EEEEEENSB_IJSH_EEEEEENS_6half_tESM_NSA_8TiledMMAINSA_8MMA_AtomIJNSA_4SM904GMMA26MMA_64x128x16_F32F16F16_SSILNSQ_5MajorE1ELSS_1ELNSQ_7ScaleInE1ELST_1EEEEEENSA_6LayoutISE_NSB_IJNSC_ILi0EEESX_SX_EEEEENSB_IJNSA_10UnderscoreES10_S10_EEEEENS7_6detail26Sm90ImplicitGemmTileTraitsINSA_13SM90_TMA_LOADENSA_14ComposedLayoutINSA_7SwizzleILi3ELi4ELi3EEENSA_18smem_ptr_flag_bitsILi16EEENSW_INSB_IJNSB_IJSH_SD_EEENSB_IJNSC_ILi8EEES1C_EEENSB_IJSD_NSC_ILi9EEEEEEEEENSB_IJNSB_IJSD_SX_EEENSB_IJSH_NSC_ILi512EEEEEENSB_IJSX_NSC_ILi4096EEEEEEEEEEEEEvEENS14_INSA_20SM90_TMA_LOAD_IM2COLENS16_IS18_S1A_NSW_INSB_IJNSB_IJSH_NSC_ILi2EEEEEES1D_S1F_EEENSB_IJNSB_IJSD_S1K_EEES1J_NSB_IJSX_NSC_ILi8192EEEEEEEEEEEEEvEEEENS_8epilogue10collective6detail29Sm90TmaWarpSpecializedAdapterINS23_15DefaultEpilogueISM_NSB_IJlNSB_IJSD_lllEEESX_EEES28_NS22_6thread17LinearCombinationISM_Li1EffLNS29_9ScaleType4KindE0ELNS_15FloatRoundStyleE2ESM_EENS_4gemm15EpilogueDefaultEEEEEvvEEEEvNT_6ParamsE)
        /*02a4*/ 	.short	0x0210
        /*02a6*/ 	.short	0x0470


	//----- nvinfo : EIATTR_SW_WAR
	.align		4
.L_34:
        /*02a8*/ 	.byte	0x04, 0x36
        /*02aa*/ 	.short	(.L_36 - .L_35)
.L_35:
        /*02ac*/ 	.word	0x00000008
.L_36:


//--------------------- .nv.callgraph             --------------------------
	.section	.nv.callgraph,"",@"SHT_CUDA_CALLGRAPH"
	.align	4
	.sectionentsize	8
	.align		4
        /*0000*/ 	.word	0x00000000
	.align		4
        /*0004*/ 	.word	0xffffffff
	.align		4
        /*0008*/ 	.word	0x00000000
	.align		4
        /*000c*/ 	.word	0xfffffffe
	.align		4
        /*0010*/ 	.word	0x00000000
	.align		4
        /*0014*/ 	.word	0xfffffffd
	.align		4
        /*0018*/ 	.word	0x00000000
	.align		4
        /*001c*/ 	.word	0xfffffffc


//--------------------- .nv.constant4             --------------------------
	.section	.nv.constant4,"a",@progbits
	.align	8
	.align		8
.nv.constant4:
        /*0000*/ 	.dword	_ZN39_INTERNAL_3fa01ec0_4_k_cu_9c294cf0_37204cuda3std3__45__cpo5beginE
	.align		8
        /*0008*/ 	.dword	_ZN39_INTERNAL_3fa01ec0_4_k_cu_9c294cf0_37204cuda3std3__45__cpo3endE
	.align		8
        /*0010*/ 	.dword	_ZN39_INTERNAL_3fa01ec0_4_k_cu_9c294cf0_37204cuda3std3__45__cpo6cbeginE
	.align		8
        /*0018*/ 	.dword	_ZN39_INTERNAL_3fa01ec0_4_k_cu_9c294cf0_37204cuda3std3__45__cpo4cendE
	.align		8
        /*0020*/ 	.dword	_ZN39_INTERNAL_3fa01ec0_4_k_cu_9c294cf0_37204cuda3std3__441_GLOBAL__N__3fa01ec0_4_k_cu_9c294cf0_37206ignoreE
	.align		8
        /*0028*/ 	.dword	_ZN39_INTERNAL_3fa01ec0_4_k_cu_9c294cf0_37204cuda3std3__419piecewise_constructE
	.align		8
        /*0030*/ 	.dword	_ZN39_INTERNAL_3fa01ec0_4_k_cu_9c294cf0_37204cuda3std3__48in_placeE
	.align		8
        /*0038*/ 	.dword	_ZN39_INTERNAL_3fa01ec0_4_k_cu_9c294cf0_37204cuda3std6ranges3__45__cpo4swapE
	.align		8
        /*0040*/ 	.dword	_ZN39_INTERNAL_3fa01ec0_4_k_cu_9c294cf0_37204cuda3std6ranges3__45__cpo9iter_moveE
	.align		8
        /*0048*/ 	.dword	_ZN39_INTERNAL_3fa01ec0_4_k_cu_9c294cf0_37204cute7productE
	.align		8
        /*0050*/ 	.dword	_ZN39_INTERNAL_3fa01ec0_4_k_cu_9c294cf0_37204cute1_E


//--------------------- .text._ZN7cutlass13device_kernelINS_4conv6kernel13ConvUniversalINS1_16ConvProblemShapeILNS1_8OperatorE2ELi3EEENS1_10collective14CollectiveConvINS1_46MainloopSm90TmaGmmaWarpSpecializedImplicitGemmILS5_2ELi9ELi3EN4cute5tupleIJNSA_1CILi1EEESD_SD_EEENS1_36KernelImplicitTmaWarpSpecializedSm90ELi1EEENSB_IJNSC_ILi64EEENSB_IJNSC_ILi128EEEEEENSB_IJSH_EEEEEENS_6half_tESM_NSA_8TiledMMAINSA_8MMA_AtomIJNSA_4SM904GMMA26MMA_64x128x16_F32F16F16_SSILNSQ_5MajorE1ELSS_1ELNSQ_7ScaleInE1ELST_1EEEEEENSA_6LayoutISE_NSB_IJNSC_ILi0EEESX_SX_EEEEENSB_IJNSA_10UnderscoreES10_S10_EEEEENS7_6detail26Sm90ImplicitGemmTileTraitsINSA_13SM90_TMA_LOADENSA_14ComposedLayoutINSA_7SwizzleILi3ELi4ELi3EEENSA_18smem_ptr_flag_bitsILi16EEENSW_INSB_IJNSB_IJSH_SD_EEENSB_IJNSC_ILi8EEES1C_EEENSB_IJSD_NSC_ILi9EEEEEEEEENSB_IJNSB_IJSD_SX_EEENSB_IJSH_NSC_ILi512EEEEEENSB_IJSX_NSC_ILi4096EEEEEEEEEEEEEvEENS14_INSA_20SM90_TMA_LOAD_IM2COLENS16_IS18_S1A_NSW_INSB_IJNSB_IJSH_NSC_ILi2EEEEEES1D_S1F_EEENSB_IJNSB_IJSD_S1K_EEES1J_NSB_IJSX_NSC_ILi8192EEEEEEEEEEEEEvEEEENS_8epilogue10collective6detail29Sm90TmaWarpSpecializedAdapterINS23_15DefaultEpilogueISM_NSB_IJlNSB_IJSD_lllEEESX_EEES28_NS22_6thread17LinearCombinationISM_Li1EffLNS29_9ScaleType4KindE0ELNS_15FloatRoundStyleE2ESM_EENS_4gemm15EpilogueDefaultEEEEEvvEEEEvNT_6ParamsE --------------------------
	.section	.text._ZN7cutlass13device_kernelINS_4conv6kernel13ConvUniversalINS1_16ConvProblemShapeILNS1_8OperatorE2ELi3EEENS1_10collective14CollectiveConvINS1_46MainloopSm90TmaGmmaWarpSpecializedImplicitGemmILS5_2ELi9ELi3EN4cute5tupleIJNSA_1CILi1EEESD_SD_EEENS1_36KernelImplicitTmaWarpSpecializedSm90ELi1EEENSB_IJNSC_ILi64EEENSB_IJNSC_ILi128EEEEEENSB_IJSH_EEEEEENS_6half_tESM_NSA_8TiledMMAINSA_8MMA_AtomIJNSA_4SM904GMMA26MMA_64x128x16_F32F16F16_SSILNSQ_5MajorE1ELSS_1ELNSQ_7ScaleInE1ELST_1EEEEEENSA_6LayoutISE_NSB_IJNSC_ILi0EEESX_SX_EEEEENSB_IJNSA_10UnderscoreES10_S10_EEEEENS7_6detail26Sm90ImplicitGemmTileTraitsINSA_13SM90_TMA_LOADENSA_14ComposedLayoutINSA_7SwizzleILi3ELi4ELi3EEENSA_18smem_ptr_flag_bitsILi16EEENSW_INSB_IJNSB_IJSH_SD_EEENSB_IJNSC_ILi8EEES1C_EEENSB_IJSD_NSC_ILi9EEEEEEEEENSB_IJNSB_IJSD_SX_EEENSB_IJSH_NSC_ILi512EEEEEENSB_IJSX_NSC_ILi4096EEEEEEEEEEEEEvEENS14_INSA_20SM90_TMA_LOAD_IM2COLENS16_IS18_S1A_NSW_INSB_IJNSB_IJSH_NSC_ILi2EEEEEES1D_S1F_EEENSB_IJNSB_IJSD_S1K_EEES1J_NSB_IJSX_NSC_ILi8192EEEEEEEEEEEEEvEEEENS_8epilogue10collective6detail29Sm90TmaWarpSpecializedAdapterINS23_15DefaultEpilogueISM_NSB_IJlNSB_IJSD_lllEEESX_EEES28_NS22_6thread17LinearCombinationISM_Li1EffLNS29_9ScaleType4KindE0ELNS_15FloatRoundStyleE2ESM_EENS_4gemm15EpilogueDefaultEEEEEvvEEEEvNT_6ParamsE,"ax",@progbits
	.align	128
.text._ZN7cutlass13device_kernelINS_4conv6kernel13ConvUniversalINS1_16ConvProblemShapeILNS1_8OperatorE2ELi3EEENS1_10collective14CollectiveConvINS1_46MainloopSm90TmaGmmaWarpSpecializedImplicitGemmILS5_2ELi9ELi3EN4cute5tupleIJNSA_1CILi1EEESD_SD_EEENS1_36KernelImplicitTmaWarpSpecializedSm90ELi1EEENSB_IJNSC_ILi64EEENSB_IJNSC_ILi128EEEEEENSB_IJSH_EEEEEENS_6half_tESM_NSA_8TiledMMAINSA_8MMA_AtomIJNSA_4SM904GMMA26MMA_64x128x16_F32F16F16_SSILNSQ_5MajorE1ELSS_1ELNSQ_7ScaleInE1ELST_1EEEEEENSA_6LayoutISE_NSB_IJNSC_ILi0EEESX_SX_EEEEENSB_IJNSA_10UnderscoreES10_S10_EEEEENS7_6detail26Sm90ImplicitGemmTileTraitsINSA_13SM90_TMA_LOADENSA_14ComposedLayoutINSA_7SwizzleILi3ELi4ELi3EEENSA_18smem_ptr_flag_bitsILi16EEENSW_INSB_IJNSB_IJSH_SD_EEENSB_IJNSC_ILi8EEES1C_EEENSB_IJSD_NSC_ILi9EEEEEEEEENSB_IJNSB_IJSD_SX_EEENSB_IJSH_NSC_ILi512EEEEEENSB_IJSX_NSC_ILi4096EEEEEEEEEEEEEvEENS14_INSA_20SM90_TMA_LOAD_IM2COLENS16_IS18_S1A_NSW_INSB_IJNSB_IJSH_NSC_ILi2EEEEEES1D_S1F_EEENSB_IJNSB_IJSD_S1K_EEES1J_NSB_IJSX_NSC_ILi8192EEEEEEEEEEEEEvEEEENS_8epilogue10collective6detail29Sm90TmaWarpSpecializedAdapterINS23_15DefaultEpilogueISM_NSB_IJlNSB_IJSD_lllEEESX_EEES28_NS22_6thread17LinearCombinationISM_Li1EffLNS29_9ScaleType4KindE0ELNS_15FloatRoundStyleE2ESM_EENS_4gemm15EpilogueDefaultEEEEEvvEEEEvNT_6ParamsE:
        .type           _ZN7cutlass13device_kernelINS_4conv6kernel13ConvUniversalINS1_16ConvProblemShapeILNS1_8OperatorE2ELi3EEENS1_10collective14CollectiveConvINS1_46MainloopSm90TmaGmmaWarpSpecializedImplicitGemmILS5_2ELi9ELi3EN4cute5tupleIJNSA_1CILi1EEESD_SD_EEENS1_36KernelImplicitTmaWarpSpecializedSm90ELi1EEENSB_IJNSC_ILi64EEENSB_IJNSC_ILi128EEEEEENSB_IJSH_EEEEEENS_6half_tESM_NSA_8TiledMMAINSA_8MMA_AtomIJNSA_4SM904GMMA26MMA_64x128x16_F32F16F16_SSILNSQ_5MajorE1ELSS_1ELNSQ_7ScaleInE1ELST_1EEEEEENSA_6LayoutISE_NSB_IJNSC_ILi0EEESX_SX_EEEEENSB_IJNSA_10UnderscoreES10_S10_EEEEENS7_6detail26Sm90ImplicitGemmTileTraitsINSA_13SM90_TMA_LOADENSA_14ComposedLayoutINSA_7SwizzleILi3ELi4ELi3EEENSA_18smem_ptr_flag_bitsILi16EEENSW_INSB_IJNSB_IJSH_SD_EEENSB_IJNSC_ILi8EEES1C_EEENSB_IJSD_NSC_ILi9EEEEEEEEENSB_IJNSB_IJSD_SX_EEENSB_IJSH_NSC_ILi512EEEEEENSB_IJSX_NSC_ILi4096EEEEEEEEEEEEEvEENS14_INSA_20SM90_TMA_LOAD_IM2COLENS16_IS18_S1A_NSW_INSB_IJNSB_IJSH_NSC_ILi2EEEEEES1D_S1F_EEENSB_IJNSB_IJSD_S1K_EEES1J_NSB_IJSX_NSC_ILi8192EEEEEEEEEEEEEvEEEENS_8epilogue10collective6detail29Sm90TmaWarpSpecializedAdapterINS23_15DefaultEpilogueISM_NSB_IJlNSB_IJSD_lllEEESX_EEES28_NS22_6thread17LinearCombinationISM_Li1EffLNS29_9ScaleType4KindE0ELNS_15FloatRoundStyleE2ESM_EENS_4gemm15EpilogueDefaultEEEEEvvEEEEvNT_6ParamsE,@function
        .size           _ZN7cutlass13device_kernelINS_4conv6kernel13ConvUniversalINS1_16ConvProblemShapeILNS1_8OperatorE2ELi3EEENS1_10collective14CollectiveConvINS1_46MainloopSm90TmaGmmaWarpSpecializedImplicitGemmILS5_2ELi9ELi3EN4cute5tupleIJNSA_1CILi1EEESD_SD_EEENS1_36KernelImplicitTmaWarpSpecializedSm90ELi1EEENSB_IJNSC_ILi64EEENSB_IJNSC_ILi128EEEEEENSB_IJSH_EEEEEENS_6half_tESM_NSA_8TiledMMAINSA_8MMA_AtomIJNSA_4SM904GMMA26MMA_64x128x16_F32F16F16_SSILNSQ_5MajorE1ELSS_1ELNSQ_7ScaleInE1ELST_1EEEEEENSA_6LayoutISE_NSB_IJNSC_ILi0EEESX_SX_EEEEENSB_IJNSA_10UnderscoreES10_S10_EEEEENS7_6detail26Sm90ImplicitGemmTileTraitsINSA_13SM90_TMA_LOADENSA_14ComposedLayoutINSA_7SwizzleILi3ELi4ELi3EEENSA_18smem_ptr_flag_bitsILi16EEENSW_INSB_IJNSB_IJSH_SD_EEENSB_IJNSC_ILi8EEES1C_EEENSB_IJSD_NSC_ILi9EEEEEEEEENSB_IJNSB_IJSD_SX_EEENSB_IJSH_NSC_ILi512EEEEEENSB_IJSX_NSC_ILi4096EEEEEEEEEEEEEvEENS14_INSA_20SM90_TMA_LOAD_IM2COLENS16_IS18_S1A_NSW_INSB_IJNSB_IJSH_NSC_ILi2EEEEEES1D_S1F_EEENSB_IJNSB_IJSD_S1K_EEES1J_NSB_IJSX_NSC_ILi8192EEEEEEEEEEEEEvEEEENS_8epilogue10collective6detail29Sm90TmaWarpSpecializedAdapterINS23_15DefaultEpilogueISM_NSB_IJlNSB_IJSD_lllEEESX_EEES28_NS22_6thread17LinearCombinationISM_Li1EffLNS29_9ScaleType4KindE0ELNS_15FloatRoundStyleE2ESM_EENS_4gemm15EpilogueDefaultEEEEEvvEEEEvNT_6ParamsE,(.L_x_163 - _ZN7cutlass13device_kernelINS_4conv6kernel13ConvUniversalINS1_16ConvProblemShapeILNS1_8OperatorE2ELi3EEENS1_10collective14CollectiveConvINS1_46MainloopSm90TmaGmmaWarpSpecializedImplicitGemmILS5_2ELi9ELi3EN4cute5tupleIJNSA_1CILi1EEESD_SD_EEENS1_36KernelImplicitTmaWarpSpecializedSm90ELi1EEENSB_IJNSC_ILi64EEENSB_IJNSC_ILi128EEEEEENSB_IJSH_EEEEEENS_6half_tESM_NSA_8TiledMMAINSA_8MMA_AtomIJNSA_4SM904GMMA26MMA_64x128x16_F32F16F16_SSILNSQ_5MajorE1ELSS_1ELNSQ_7ScaleInE1ELST_1EEEEEENSA_6LayoutISE_NSB_IJNSC_ILi0EEESX_SX_EEEEENSB_IJNSA_10UnderscoreES10_S10_EEEEENS7_6detail26Sm90ImplicitGemmTileTraitsINSA_13SM90_TMA_LOADENSA_14ComposedLayoutINSA_7SwizzleILi3ELi4ELi3EEENSA_18smem_ptr_flag_bitsILi16EEENSW_INSB_IJNSB_IJSH_SD_EEENSB_IJNSC_ILi8EEES1C_EEENSB_IJSD_NSC_ILi9EEEEEEEEENSB_IJNSB_IJSD_SX_EEENSB_IJSH_NSC_ILi512EEEEEENSB_IJSX_NSC_ILi4096EEEEEEEEEEEEEvEENS14_INSA_20SM90_TMA_LOAD_IM2COLENS16_IS18_S1A_NSW_INSB_IJNSB_IJSH_NSC_ILi2EEEEEES1D_S1F_EEENSB_IJNSB_IJSD_S1K_EEES1J_NSB_IJSX_NSC_ILi8192EEEEEEEEEEEEEvEEEENS_8epilogue10collective6detail29Sm90TmaWarpSpecializedAdapterINS23_15DefaultEpilogueISM_NSB_IJlNSB_IJSD_lllEEESX_EEES28_NS22_6thread17LinearCombinationISM_Li1EffLNS29_9ScaleType4KindE0ELNS_15FloatRoundStyleE2ESM_EENS_4gemm15EpilogueDefaultEEEEEvvEEEEvNT_6ParamsE)
        .other          _ZN7cutlass13device_kernelINS_4conv6kernel13ConvUniversalINS1_16ConvProblemShapeILNS1_8OperatorE2ELi3EEENS1_10collective14CollectiveConvINS1_46MainloopSm90TmaGmmaWarpSpecializedImplicitGemmILS5_2ELi9ELi3EN4cute5tupleIJNSA_1CILi1EEESD_SD_EEENS1_36KernelImplicitTmaWarpSpecializedSm90ELi1EEENSB_IJNSC_ILi64EEENSB_IJNSC_ILi128EEEEEENSB_IJSH_EEEEEENS_6half_tESM_NSA_8TiledMMAINSA_8MMA_AtomIJNSA_4SM904GMMA26MMA_64x128x16_F32F16F16_SSILNSQ_5MajorE1ELSS_1ELNSQ_7ScaleInE1ELST_1EEEEEENSA_6LayoutISE_NSB_IJNSC_ILi0EEESX_SX_EEEEENSB_IJNSA_10UnderscoreES10_S10_EEEEENS7_6detail26Sm90ImplicitGemmTileTraitsINSA_13SM90_TMA_LOADENSA_14ComposedLayoutINSA_7SwizzleILi3ELi4ELi3EEENSA_18smem_ptr_flag_bitsILi16EEENSW_INSB_IJNSB_IJSH_SD_EEENSB_IJNSC_ILi8EEES1C_EEENSB_IJSD_NSC_ILi9EEEEEEEEENSB_IJNSB_IJSD_SX_EEENSB_IJSH_NSC_ILi512EEEEEENSB_IJSX_NSC_ILi4096EEEEEEEEEEEEEvEENS14_INSA_20SM90_TMA_LOAD_IM2COLENS16_IS18_S1A_NSW_INSB_IJNSB_IJSH_NSC_ILi2EEEEEES1D_S1F_EEENSB_IJNSB_IJSD_S1K_EEES1J_NSB_IJSX_NSC_ILi8192EEEEEEEEEEEEEvEEEENS_8epilogue10collective6detail29Sm90TmaWarpSpecializedAdapterINS23_15DefaultEpilogueISM_NSB_IJlNSB_IJSD_lllEEESX_EEES28_NS22_6thread17LinearCombinationISM_Li1EffLNS29_9ScaleType4KindE0ELNS_15FloatRoundStyleE2ESM_EENS_4gemm15EpilogueDefaultEEEEEvvEEEEvNT_6ParamsE,@"STO_CUDA_ENTRY STV_DEFAULT"
_ZN7cutlass13device_kernelINS_4conv6kernel13ConvUniversalINS1_16ConvProblemShapeILNS1_8OperatorE2ELi3EEENS1_10collective14CollectiveConvINS1_46MainloopSm90TmaGmmaWarpSpecializedImplicitGemmILS5_2ELi9ELi3EN4cute5tupleIJNSA_1CILi1EEESD_SD_EEENS1_36KernelImplicitTmaWarpSpecializedSm90ELi1EEENSB_IJNSC_ILi64EEENSB_IJNSC_ILi128EEEEEENSB_IJSH_EEEEEENS_6half_tESM_NSA_8TiledMMAINSA_8MMA_AtomIJNSA_4SM904GMMA26MMA_64x128x16_F32F16F16_SSILNSQ_5MajorE1ELSS_1ELNSQ_7ScaleInE1ELST_1EEEEEENSA_6LayoutISE_NSB_IJNSC_ILi0EEESX_SX_EEEEENSB_IJNSA_10UnderscoreES10_S10_EEEEENS7_6detail26Sm90ImplicitGemmTileTraitsINSA_13SM90_TMA_LOADENSA_14ComposedLayoutINSA_7SwizzleILi3ELi4ELi3EEENSA_18smem_ptr_flag_bitsILi16EEENSW_INSB_IJNSB_IJSH_SD_EEENSB_IJNSC_ILi8EEES1C_EEENSB_IJSD_NSC_ILi9EEEEEEEEENSB_IJNSB_IJSD_SX_EEENSB_IJSH_NSC_ILi512EEEEEENSB_IJSX_NSC_ILi4096EEEEEEEEEEEEEvEENS14_INSA_20SM90_TMA_LOAD_IM2COLENS16_IS18_S1A_NSW_INSB_IJNSB_IJSH_NSC_ILi2EEEEEES1D_S1F_EEENSB_IJNSB_IJSD_S1K_EEES1J_NSB_IJSX_NSC_ILi8192EEEEEEEEEEEEEvEEEENS_8epilogue10collective6detail29Sm90TmaWarpSpecializedAdapterINS23_15DefaultEpilogueISM_NSB_IJlNSB_IJSD_lllEEESX_EEES28_NS22_6thread17LinearCombinationISM_Li1EffLNS29_9ScaleType4KindE0ELNS_15FloatRoundStyleE2ESM_EENS_4gemm15EpilogueDefaultEEEEEvvEEEEvNT_6ParamsE:
[----:B------:R-:W-:Y:S01]  /*0000*/  LDC R1, c[0x0][0x28] ;  /* 0x00000a00ff017b82 */ /* 0x000fe20000000800 */
[----:B------:R-:W0:Y:S01]  /*0010*/  S2R R13, SR_TID.X ;  /* 0x00000000000d7919 */ /* 0x000e220000002100 */
[----:B------:R-:W-:Y:S01]  /*0020*/  ELECT P0, URZ, PT ;  /* 0x00000000003f782f */ /* 0x000fe20003800000 */
[----:B------:R-:W-:Y:S01]  /*0030*/  BSSY B0, `(.L_x_0) ;  /* 0x000000f000007945 */ /* 0x000fe20003800000 */
[--C-:B0-----:R-:W-:Y:S02]  /*0040*/  SHF.R.U32.HI R0, RZ, 0x5, R13.reuse ;  /* 0x00000005ff007819 */ /* 0x101fe4000001160d */
[----:B------:R-:W-:-:S03]  /*0050*/  SHF.R.U32.HI R3, RZ, 0x7, R13 ;  /* 0x00000007ff037819 */ /* 0x000fc6000001160d */
[----:B------:R-:W0:Y:S04]  /*0060*/  SHFL.IDX PT, R2, R0, RZ, 0x1f ;  /* 0x00001fff00027589 */ /* 0x000e2800000e0000 */
[----:B------:R1:W2:Y:S01]  /*0070*/  SHFL.IDX PT, R8, R3, RZ, 0x1f ;  /* 0x00001fff03087589 */ /* 0x0002a200000e0000 */
[----:B0-----:R-:W-:-:S13]  /*0080*/  ISETP.NE.OR P0, PT, R2, RZ, !P0 ;  /* 0x000000ff0200720c */ /* 0x001fda0004705670 */
[----:B-12---:R-:W-:Y:S05]  /*0090*/  @P0 BRA `(.L_x_1) ;  /* 0x0000000000200947 */ /* 0x006fea0003800000 */
[----:B------:R-:W-:Y:S02]  /*00a0*/  ULDC.64 UR4, c[0x0][0x198] ;  /* 0x0000660000047ab9 */ /* 0x000fe40000000a00 */
[----:B------:R-:W-:Y:S02]  /*00b0*/  UIADD3 UR6, UP0, UR4, 0xf0, URZ ;  /* 0x000000f004067890 */ /* 0x000fe4000ff1e03f */
[----:B------:R-:W-:Y:S02]  /*00c0*/  UIADD3 UR4, UP1, UR4, 0x1f0, URZ ;  /* 0x000001f004047890 */ /* 0x000fe4000ff3e03f */
[----:B------:R-:W-:Y:S02]  /*00d0*/  UIADD3.X UR7, URZ, UR5, URZ, UP0, !UPT ;  /* 0x000000053f077290 */ /* 0x000fe400087fe43f */
[----:B------:R-:W-:-:S07]  /*00e0*/  UIADD3.X UR5, URZ, UR5, URZ, UP1, !UPT ;  /* 0x000000053f057290 */ /* 0x000fce0008ffe43f */
[----:B------:R0:W-:Y:S02]  /*00f0*/  UTMACCTL.PF [UR6] ;  /* 0x00000000060079b9 */ /* 0x0001e40008040000 */
[----:B------:R0:W-:Y:S02]  /*0100*/  UTMACCTL.PF [UR4] ;  /* 0x00000000040079b9 */ /* 0x0001e40008040000 */
[----:B0-----:R-:W-:Y:S01]  /*0110*/  NOP ;  /* 0x0000000000007918 */ /* 0x001fe20000000000 */
.L_x_1:
[----:B------:R-:W-:Y:S05]  /*0120*/  BSYNC B0 ;  /* 0x0000000000007941 */ /* 0x000fea0003800000 */
.L_x_0:
[----:B------:R-:W0:Y:S01]  /*0130*/  SHFL.IDX PT, R0, R0, RZ, 0x1f ;  /* 0x00001fff00007589 */ /* 0x000e2200000e0000 */
[----:B------:R-:W-:-:S04]  /*0140*/  SHF.R.S32.HI R3, RZ, 0x1f, R2 ;  /* 0x0000001fff037819 */ /* 0x000fc80000011402 */
[----:B------:R-:W-:Y:S02]  /*0150*/  LEA.HI R3, R3, R2, RZ, 0x2 ;  /* 0x0000000203037211 */ /* 0x000fe400078f10ff */
[----:B0-----:R-:W-:-:S13]  /*0160*/  ISETP.NE.AND P0, PT, R0, RZ, PT ;  /* 0x000000ff0000720c */ /* 0x001fda0003f05270 */
[----:B------:R-:W-:Y:S05]  /*0170*/  @P0 BRA `(.L_x_2) ;  /* 0x00000000008c0947 */ /* 0x000fea0003800000 */
[----:B------:R-:W-:Y:S01]  /*0180*/  ELECT P0, URZ, PT ;  /* 0x00000000003f782f */ /* 0x000fe20003800000 */
[----:B------:R-:W-:-:S12]  /*0190*/  BSSY B0, `(.L_x_2) ;  /* 0x0000021000007945 */ /* 0x000fd80003800000 */
[----:B------:R-:W-:Y:S05]  /*01a0*/  @!P0 BRA `(.L_x_3) ;  /* 0x00000000007c8947 */ /* 0x000fea0003800000 */
[----:B------:R-:W0:Y:S01]  /*01b0*/  S2UR UR8, SR_CgaCtaId ;  /* 0x00000000000879c3 */ /* 0x000e220000008800 */
[----:B------:R-:W-:Y:S01]  /*01c0*/  UMOV UR4, 0x400 ;  /* 0x0000040000047882 */ /* 0x000fe20000000000 */
[----:B------:R-:W-:Y:S01]  /*01d0*/  UMOV UR5, 0x1 ;  /* 0x0000000100057882 */ /* 0x000fe20000000000 */
[----:B------:R-:W-:Y:S02]  /*01e0*/  UMOV UR6, 0x80 ;  /* 0x0000008000067882 */ /* 0x000fe40000000000 */
[----:B------:R-:W-:-:S04]  /*01f0*/  UIADD3 UR6, -UR6, 0x100000, URZ ;  /* 0x0010000006067890 */ /* 0x000fc8000fffe13f */
[----:B------:R-:W-:Y:S02]  /*0200*/  USHF.L.U32 UR7, UR6, 0xb, URZ ;  /* 0x0000000b06077899 */ /* 0x000fe4000800063f */
[----:B------:R-:W-:Y:S02]  /*0210*/  USHF.L.U32 UR6, UR6, 0x1, URZ ;  /* 0x0000000106067899 */ /* 0x000fe4000800063f */
[----:B0-----:R-:W-:Y:S02]  /*0220*/  ULEA UR8, UR8, UR4, 0x18 ;  /* 0x0000000408087291 */ /* 0x001fe4000f8ec03f */
[----:B------:R-:W-:-:S04]  /*0230*/  UIADD3 UR4, -UR5, 0x100000, URZ ;  /* 0x0010000005047890 */ /* 0x000fc8000fffe13f */
[----:B------:R-:W-:Y:S02]  /*0240*/  USHF.L.U32 UR5, UR4, 0xb, URZ ;  /* 0x0000000b04057899 */ /* 0x000fe4000800063f */
[----:B------:R-:W-:Y:S01]  /*0250*/  USHF.L.U32 UR4, UR4, 0x1, URZ ;  /* 0x0000000104047899 */ /* 0x000fe2000800063f */
[----:B------:R-:W0:Y:S11]  /*0260*/  FENCE.VIEW.ASYNC.S ;  /* 0x00000000000073c6 */ /* 0x000e360000000000 */
[----:B0-----:R0:W1:Y:S01]  /*0270*/  SYNCS.EXCH.64 URZ, [UR8+0x36000], UR4 ;  /* 0x03600004083f75b2 */ /* 0x0010620008000100 */
[----:B------:R0:W2:Y:S01]  /*0280*/  SYNCS.EXCH.64 URZ, [UR8+0x36048], UR6 ;  /* 0x03604806083f75b2 */ /* 0x0000a20008000100 */
[----:B------:R0:W3:Y:S01]  /*0290*/  SYNCS.EXCH.64 URZ, [UR8+0x36008], UR4 ;  /* 0x03600804083f75b2 */ /* 0x0000e20008000100 */
[----:B------:R0:W4:Y:S01]  /*02a0*/  SYNCS.EXCH.64 URZ, [UR8+0x36050], UR6 ;  /* 0x03605006083f75b2 */ /* 0x0001220008000100 */
[----:B------:R0:W0:Y:S01]  /*02b0*/  SYNCS.EXCH.64 URZ, [UR8+0x36010], UR4 ;  /* 0x03601004083f75b2 */ /* 0x0000220008000100 */
        /* <DEDUP_REMOVED lines=13> */
[----:B------:R-:W-:Y:S01]  /*0390*/  NOP ;  /* 0x0000000000007918 */ /* 0x000fe20000000000 */
.L_x_3:
[----:B0-----:R-:W-:Y:S05]  /*03a0*/  BSYNC B0 ;  /* 0x0000000000007941 */ /* 0x001fea0003800000 */
.L_x_2:
[----:B------:R-:W-:Y:S01]  /*03b0*/  ULDC.64 UR4, c[0x0][0x618] ;  /* 0x0001860000047ab9 */ /* 0x000fe20000000a00 */
[----:B------:R-:W-:Y:S01]  /*03c0*/  LOP3.LUT R3, R3, 0xfffffffc, RZ, 0xc0, !PT ;  /* 0xfffffffc03037812 */ /* 0x000fe200078ec0ff */
[----:B------:R-:W-:Y:S01]  /*03d0*/  NOP ;  /* 0x0000000000007918 */ /* 0x000fe20000000000 */
[----:B------:R-:W-:Y:S01]  /*03e0*/  ISETP.NE.U32.AND P0, PT, RZ, UR4, PT ;  /* 0x00000004ff007c0c */ /* 0x000fe2000bf05070 */
[----:B------:R-:W-:Y:S01]  /*03f0*/  NOP ;  /* 0x0000000000007918 */ /* 0x000fe20000000000 */
[----:B-1234-:R-:W-:Y:S01]  /*0400*/  BAR.SYNC.DEFER_BLOCKING 0x0 ;  /* 0x0000000000007b1d */ /* 0x01efe20000010000 */
[----:B------:R-:W-:Y:S01]  /*0410*/  IMAD.IADD R3, R2, 0x1, -R3 ;  /* 0x0000000102037824 */ /* 0x000fe200078e0a03 */
[----:B------:R-:W-:Y:S02]  /*0420*/  ISETP.NE.AND.EX P0, PT, RZ, UR5, PT, P0 ;  /* 0x00000005ff007c0c */ /* 0x000fe4000bf05300 */
[C---:B------:R-:W-:Y:S02]  /*0430*/  ISETP.NE.AND P2, PT, R8.reuse, 0x1, PT ;  /* 0x000000010800780c */ /* 0x040fe40003f45270 */
[----:B------:R-:W-:Y:S01]  /*0440*/  LOP3.LUT P1, RZ, R8, R3, RZ, 0xfc, !PT ;  /* 0x0000000308ff7212 */ /* 0x000fe2000782fcff */
[----:B------:R-:W-:-:S03]  /*0450*/  ULDC.64 UR12, c[0x0][0x208] ;  /* 0x00008200000c7ab9 */ /* 0x000fc60000000a00 */
[----:B------:R-:W-:-:S04]  /*0460*/  SEL R2, RZ, 0x1, P1 ;  /* 0x00000001ff027807 */ /* 0x000fc80000800000 */
[----:B------:R-:W-:Y:S01]  /*0470*/  SEL R2, R2, 0x2, P2 ;  /* 0x0000000202027807 */ /* 0x000fe20001000000 */
[----:B------:R-:W-:Y:S06]  /*0480*/  @!P0 BRA `(.L_x_4) ;  /* 0x00000000001c8947 */ /* 0x000fec0003800000 */
[----:B------:R-:W0:Y:S02]  /*0490*/  LDC.64 R4, c[0x0][0x618] ;  /* 0x00018600ff047b82 */ /* 0x000e240000000a00 */
[----:B0-----:R-:W2:Y:S02]  /*04a0*/  LDG.E.64 R4, desc[UR12][R4.64] ;  /* 0x0000000c04047981 */ /* 0x001ea4000c1e1b00 */
[----:B--2---:R-:W-:-:S04]  /*04b0*/  ISETP.NE.U32.AND P0, PT, R4, RZ, PT ;  /* 0x000000ff0400720c */ /* 0x004fc80003f05070 */
[----:B------:R-:W-:-:S13]  /*04c0*/  ISETP.NE.AND.EX P0, PT, R5, RZ, PT, P0 ;  /* 0x000000ff0500720c */ /* 0x000fda0003f05300 */
[----:B------:R-:W-:Y:S05]  /*04d0*/  @!P0 BRA `(.L_x_4) ;  /* 0x0000000000088947 */ /* 0x000fea0003800000 */
[----:B------:R2:W5:Y:S01]  /*04e0*/  LD.E R0, desc[UR12][R4.64] ;  /* 0x0000000c04007980 */ /* 0x000562000c101900 */
[----:B------:R-:W-:Y:S05]  /*04f0*/  BRA `(.L_x_5) ;  /* 0x0000000000207947 */ /* 0x000fea0003800000 */
.L_x_4:
[----:B------:R-:W-:Y:S02]  /*0500*/  ULDC.64 UR4, c[0x0][0x608] ;  /* 0x0001820000047ab9 */ /* 0x000fe40000000a00 */
[----:B------:R-:W-:-:S04]  /*0510*/  ISETP.NE.U32.AND P0, PT, RZ, UR4, PT ;  /* 0x00000004ff007c0c */ /* 0x000fc8000bf05070 */
[----:B------:R-:W-:-:S13]  /*0520*/  ISETP.NE.AND.EX P0, PT, RZ, UR5, PT, P0 ;  /* 0x00000005ff007c0c */ /* 0x000fda000bf05300 */
[----:B------:R-:W-:Y:S05]  /*0530*/  @!P0 BRA `(.L_x_6) ;  /* 0x00000000000c8947 */ /* 0x000fea0003800000 */
[----:B------:R-:W0:Y:S02]  /*0540*/  LDC.64 R4, c[0x0][0x608] ;  /* 0x00018200ff047b82 */ /* 0x000e240000000a00 */
[----:B0-----:R0:W5:Y:S01]  /*0550*/  LDG.E R0, desc[UR12][R4.64] ;  /* 0x0000000c04007981 */ /* 0x001162000c1e1900 */
[----:B------:R-:W-:Y:S05]  /*0560*/  BRA `(.L_x_5) ;  /* 0x0000000000047947 */ /* 0x000fea0003800000 */
.L_x_6:
[----:B------:R-:W1:Y:S02]  /*0570*/  LDC R0, c[0x0][0x600] ;  /* 0x00018000ff007b82 */ /* 0x000e640000000800 */
.L_x_5:
[----:B------:R-:W-:Y:S02]  /*0580*/  ULDC.64 UR4, c[0x0][0x620] ;  /* 0x0001880000047ab9 */ /* 0x000fe40000000a00 */
[----:B------:R-:W-:-:S04]  /*0590*/  ISETP.NE.U32.AND P0, PT, RZ, UR4, PT ;  /* 0x00000004ff007c0c */ /* 0x000fc8000bf05070 */
[----:B------:R-:W-:-:S13]  /*05a0*/  ISETP.NE.AND.EX P0, PT, RZ, UR5, PT, P0 ;  /* 0x00000005ff007c0c */ /* 0x000fda000bf05300 */
[----:B------:R-:W-:Y:S05]  /*05b0*/  @!P0 BRA `(.L_x_7) ;  /* 0x00000000001c8947 */ /* 0x000fea0003800000 */
[----:B0-2---:R-:W0:Y:S02]  /*05c0*/  LDC.64 R4, c[0x0][0x620] ;  /* 0x00018800ff047b82 */ /* 0x005e240000000a00 */
[----:B0-----:R-:W2:Y:S02]  /*05d0*/  LDG.E.64 R4, desc[UR12][R4.64] ;  /* 0x0000000c04047981 */ /* 0x001ea4000c1e1b00 */
[----:B--2---:R-:W-:-:S04]  /*05e0*/  ISETP.NE.U32.AND P0, PT, R4, RZ, PT ;  /* 0x000000ff0400720c */ /* 0x004fc80003f05070 */
[----:B------:R-:W-:-:S13]  /*05f0*/  ISETP.NE.AND.EX P0, PT, R5, RZ, PT, P0 ;  /* 0x000000ff0500720c */ /* 0x000fda0003f05300 */
[----:B------:R-:W-:Y:S05]  /*0600*/  @!P0 BRA `(.L_x_7) ;  /* 0x0000000000088947 */ /* 0x000fea0003800000 */
[----:B------:R0:W5:Y:S01]  /*0610*/  LD.E R6, desc[UR12][R4.64] ;  /* 0x0000000c04067980 */ /* 0x000162000c101900 */
[----:B------:R-:W-:Y:S05]  /*0620*/  BRA `(.L_x_8) ;  /* 0x0000000000207947 */ /* 0x000fea0003800000 */
.L_x_7:
[----:B------:R-:W-:Y:S02]  /*0630*/  ULDC.64 UR4, c[0x0][0x610] ;  /* 0x0001840000047ab9 */ /* 0x000fe40000000a00 */
[----:B------:R-:W-:-:S04]  /*0640*/  ISETP.NE.U32.AND P0, PT, RZ, UR4, PT ;  /* 0x00000004ff007c0c */ /* 0x000fc8000bf05070 */
[----:B------:R-:W-:-:S13]  /*0650*/  ISETP.NE.AND.EX P0, PT, RZ, UR5, PT, P0 ;  /* 0x00000005ff007c0c */ /* 0x000fda000bf05300 */
[----:B------:R-:W-:Y:S05]  /*0660*/  @!P0 BRA `(.L_x_9) ;  /* 0x00000000000c8947 */ /* 0x000fea0003800000 */
[----:B------:R-:W3:Y:S02]  /*0670*/  LDC.64 R6, c[0x0][0x610] ;  /* 0x00018400ff067b82 */ /* 0x000ee40000000a00 */
[----:B---3--:R4:W5:Y:S01]  /*0680*/  LDG.E R6, desc[UR12][R6.64] ;  /* 0x0000000c06067981 */ /* 0x008962000c1e1900 */
[----:B------:R-:W-:Y:S05]  /*0690*/  BRA `(.L_x_8) ;  /* 0x0000000000047947 */ /* 0x000fea0003800000 */
.L_x_9:
[----:B------:R-:W3:Y:S02]  /*06a0*/  LDC R6, c[0x0][0x604] ;  /* 0x00018100ff067b82 */ /* 0x000ee40000000800 */
.L_x_8:
[----:B0-2---:R-:W0:Y:S01]  /*06b0*/  LDC R4, c[0x0][0x4d8] ;  /* 0x00013600ff047b82 */ /* 0x005e220000000800 */
[----:B------:R-:W2:Y:S07]  /*06c0*/  S2R R12, SR_CTAID.Y ;  /* 0x00000000000c7919 */ /* 0x000eae0000002600 */
[----:B------:R-:W1:Y:S08]  /*06d0*/  LDC R15, c[0x0][0x4dc] ;  /* 0x00013700ff0f7b82 */ /* 0x000e700000000800 */
[----:B------:R-:W4:Y:S01]  /*06e0*/  LDC R18, c[0x0][0x4e0] ;  /* 0x00013800ff127b82 */ /* 0x000f220000000800 */
[----:B0-----:R-:W-:-:S05]  /*06f0*/  VIADD R4, R4, 0x7f ;  /* 0x0000007f04047836 */ /* 0x001fca0000000000 */
[----:B------:R-:W-:Y:S02]  /*0700*/  SHF.R.S32.HI R5, RZ, 0x1f, R4 ;  /* 0x0000001fff057819 */ /* 0x000fe40000011404 */
[----:B-1----:R-:W-:Y:S02]  /*0710*/  IABS R16, R15 ;  /* 0x0000000f00107213 */ /* 0x002fe40000000000 */
[----:B------:R-:W-:-:S04]  /*0720*/  LEA.HI R5, R5, R4, RZ, 0x7 ;  /* 0x0000000405057211 */ /* 0x000fc800078f38ff */
[----:B------:R-:W-:Y:S02]  /*0730*/  SHF.R.S32.HI R11, RZ, 0x7, R5 ;  /* 0x00000007ff0b7819 */ /* 0x000fe40000011405 */
[----:B----4-:R-:W-:Y:S02]  /*0740*/  IABS R17, R18 ;  /* 0x0000001200117213 */ /* 0x010fe40000000000 */
[-C--:B------:R-:W-:Y:S02]  /*0750*/  IABS R14, R11.reuse ;  /* 0x0000000b000e7213 */ /* 0x080fe40000000000 */
[----:B------:R-:W-:Y:S02]  /*0760*/  IABS R10, R11 ;  /* 0x0000000b000a7213 */ /* 0x000fe40000000000 */
[----:B------:R-:W0:Y:S03]  /*0770*/  I2F.RP R7, R14 ;  /* 0x0000000e00077306 */ /* 0x000e260000209400 */
[----:B------:R-:W-:-:S05]  /*0780*/  IMAD.MOV R10, RZ, RZ, -R10 ;  /* 0x000000ffff0a7224 */ /* 0x000fca00078e0a0a */
[----:B0-----:R-:W0:Y:S02]  /*0790*/  MUFU.RCP R7, R7 ;  /* 0x0000000700077308 */ /* 0x001e240000001000 */
[----:B0-----:R-:W-:Y:S01]  /*07a0*/  VIADD R4, R7, 0xffffffe ;  /* 0x0ffffffe07047836 */ /* 0x001fe20000000000 */
[----:B--2---:R-:W-:-:S05]  /*07b0*/  IABS R7, R12 ;  /* 0x0000000c00077213 */ /* 0x004fca0000000000 */
[----:B------:R0:W1:Y:S02]  /*07c0*/  F2I.FTZ.U32.TRUNC.NTZ R5, R4 ;  /* 0x0000000400057305 */ /* 0x000064000021f000 */
[----:B0-----:R-:W-:Y:S02]  /*07d0*/  IMAD.MOV.U32 R4, RZ, RZ, RZ ;  /* 0x000000ffff047224 */ /* 0x001fe400078e00ff */
[----:B-1----:R-:W-:-:S04]  /*07e0*/  IMAD.MOV R9, RZ, RZ, -R5 ;  /* 0x000000ffff097224 */ /* 0x002fc800078e0a05 */
[----:B------:R-:W-:-:S04]  /*07f0*/  IMAD R9, R9, R14, RZ ;  /* 0x0000000e09097224 */ /* 0x000fc800078e02ff */
[----:B------:R-:W-:Y:S02]  /*0800*/  IMAD.HI.U32 R5, R5, R9, R4 ;  /* 0x0000000905057227 */ /* 0x000fe400078e0004 */
[----:B------:R-:W0:Y:S04]  /*0810*/  I2F.RP R9, R16 ;  /* 0x0000001000097306 */ /* 0x000e280000209400 */
[----:B------:R-:W-:-:S04]  /*0820*/  IMAD.HI.U32 R4, R5, R7, RZ ;  /* 0x0000000705047227 */ /* 0x000fc800078e00ff */
[----:B------:R-:W-:Y:S01]  /*0830*/  IMAD R5, R4, R10, R7 ;  /* 0x0000000a04057224 */ /* 0x000fe200078e0207 */
[----:B------:R-:W-:-:S04]  /*0840*/  LOP3.LUT R7, R12, R11, RZ, 0x3c, !PT ;  /* 0x0000000b0c077212 */ /* 0x000fc800078e3cff */
[----:B------:R-:W-:Y:S01]  /*0850*/  ISETP.GT.U32.AND P1, PT, R14, R5, PT ;  /* 0x000000050e00720c */ /* 0x000fe20003f24070 */
[----:B0-----:R-:W0:Y:S01]  /*0860*/  MUFU.RCP R9, R9 ;  /* 0x0000000900097308 */ /* 0x001e220000001000 */
[----:B------:R-:W-:-:S11]  /*0870*/  ISETP.GE.AND P2, PT, R7, RZ, PT ;  /* 0x000000ff0700720c */ /* 0x000fd60003f46270 */
[----:B------:R-:W-:Y:S02]  /*0880*/  @!P1 IMAD.IADD R5, R5, 0x1, -R14 ;  /* 0x0000000105059824 */ /* 0x000fe400078e0a0e */
[----:B------:R-:W-:Y:S01]  /*0890*/  @!P1 VIADD R4, R4, 0x1 ;  /* 0x0000000104049836 */ /* 0x000fe20000000000 */
[----:B------:R-:W-:Y:S02]  /*08a0*/  ISETP.NE.AND P1, PT, R11, RZ, PT ;  /* 0x000000ff0b00720c */ /* 0x000fe40003f25270 */
[----:B------:R-:W-:Y:S01]  /*08b0*/  ISETP.GE.U32.AND P0, PT, R5, R14, PT ;  /* 0x0000000e0500720c */ /* 0x000fe20003f06070 */
[----:B0-----:R-:W-:-:S04]  /*08c0*/  VIADD R10, R9, 0xffffffe ;  /* 0x0ffffffe090a7836 */ /* 0x001fc80000000000 */
[----:B------:R-:W0:Y:S08]  /*08d0*/  F2I.FTZ.U32.TRUNC.NTZ R5, R10 ;  /* 0x0000000a00057305 */ /* 0x000e30000021f000 */
[----:B------:R-:W-:-:S04]  /*08e0*/  @P0 VIADD R4, R4, 0x1 ;  /* 0x0000000104040836 */ /* 0x000fc80000000000 */
[----:B------:R-:W-:Y:S02]  /*08f0*/  IMAD.MOV.U32 R20, RZ, RZ, R4 ;  /* 0x000000ffff147224 */ /* 0x000fe400078e0004 */
[----:B------:R-:W-:Y:S02]  /*0900*/  IMAD.MOV.U32 R4, RZ, RZ, RZ ;  /* 0x000000ffff047224 */ /* 0x000fe400078e00ff */
[----:B0-----:R-:W-:Y:S02]  /*0910*/  IMAD.MOV R7, RZ, RZ, -R5 ;  /* 0x000000ffff077224 */ /* 0x001fe400078e0a05 */
[----:B------:R-:W-:Y:S01]  /*0920*/  @!P2 IMAD.MOV R20, RZ, RZ, -R20 ;  /* 0x000000ffff14a224 */ /* 0x000fe200078e0a14 */
[----:B------:R-:W-:Y:S01]  /*0930*/  @!P1 LOP3.LUT R20, RZ, R11, RZ, 0x33, !PT ;  /* 0x0000000bff149212 */ /* 0x000fe200078e33ff */
[----:B------:R-:W-:-:S03]  /*0940*/  IMAD R7, R7, R16, RZ ;  /* 0x0000001007077224 */ /* 0x000fc600078e02ff */
[----:B------:R-:W-:Y:S01]  /*0950*/  IABS R9, R20 ;  /* 0x0000001400097213 */ /* 0x000fe20000000000 */
[----:B------:R-:W-:-:S04]  /*0960*/  IMAD.HI.U32 R4, R5, R7, R4 ;  /* 0x0000000705047227 */ /* 0x000fc800078e0004 */
[----:B------:R-:W-:Y:S02]  /*0970*/  IMAD.MOV.U32 R5, RZ, RZ, R9 ;  /* 0x000000ffff057224 */ /* 0x000fe400078e0009 */
[----:B------:R-:W0:Y:S02]  /*0980*/  I2F.RP R9, R17 ;  /* 0x0000001100097306 */ /* 0x000e240000209400 */
[----:B------:R-:W-:-:S04]  /*0990*/  IMAD.HI.U32 R4, R4, R5, RZ ;  /* 0x0000000504047227 */ /* 0x000fc800078e00ff */
[----:B------:R-:W-:-:S04]  /*09a0*/  IMAD.MOV R7, RZ, RZ, -R4 ;  /* 0x000000ffff077224 */ /* 0x000fc800078e0a04 */
        /* <DEDUP_REMOVED lines=9> */
[----:B0-----:R-:W-:Y:S01]  /*0a40*/  VIADD R10, R9, 0xffffffe ;  /* 0x0ffffffe090a7836 */ /* 0x001fe20000000000 */
[----:B------:R-:W0:Y:S03]  /*0a50*/  LDC R16, c[0x0][0x294] ;  /* 0x0000a500ff107b82 */ /* 0x000e260000000800 */
[----:B------:R-:W1:Y:S08]  /*0a60*/  F2I.FTZ.U32.TRUNC.NTZ R5, R10 ;  /* 0x0000000a00057305 */ /* 0x000e70000021f000 */
[----:B------:R-:W-:-:S04]  /*0a70*/  @P0 VIADD R4, R4, 0x1 ;  /* 0x0000000104040836 */ /* 0x000fc80000000000 */
[----:B------:R-:W-:Y:S02]  /*0a80*/  IMAD.MOV.U32 R19, RZ, RZ, R4 ;  /* 0x000000ffff137224 */ /* 0x000fe400078e0004 */
[----:B-1----:R-:W-:Y:S02]  /*0a90*/  IMAD.MOV R4, RZ, RZ, -R5 ;  /* 0x000000ffff047224 */ /* 0x002fe400078e0a05 */
[----:B------:R-:W-:Y:S01]  /*0aa0*/  @!P2 IMAD.MOV R19, RZ, RZ, -R19 ;  /* 0x000000ffff13a224 */ /* 0x000fe200078e0a13 */
[----:B------:R-:W-:Y:S01]  /*0ab0*/  @!P1 LOP3.LUT R19, RZ, R15, RZ, 0x33, !PT ;  /* 0x0000000fff139212 */ /* 0x000fe200078e33ff */
[----:B------:R-:W-:Y:S02]  /*0ac0*/  IMAD R7, R4, R17, RZ ;  /* 0x0000001104077224 */ /* 0x000fe400078e02ff */
[----:B------:R-:W-:Y:S01]  /*0ad0*/  IMAD.MOV.U32 R4, RZ, RZ, RZ ;  /* 0x000000ffff047224 */ /* 0x000fe200078e00ff */
[----:B------:R-:W-:Y:S01]  /*0ae0*/  IABS R9, R19 ;  /* 0x0000001300097213 */ /* 0x000fe20000000000 */
[----:B------:R-:W-:-:S02]  /*0af0*/  IMAD.MOV R14, RZ, RZ, -R19 ;  /* 0x000000ffff0e7224 */ /* 0x000fc400078e0a13 */
[----:B------:R-:W-:-:S04]  /*0b00*/  IMAD.HI.U32 R4, R5, R7, R4 ;  /* 0x0000000705047227 */ /* 0x000fc800078e0004 */
[----:B------:R-:W-:Y:S02]  /*0b10*/  IMAD.MOV.U32 R5, RZ, RZ, R9 ;  /* 0x000000ffff057224 */ /* 0x000fe400078e0009 */
[----:B------:R-:W-:Y:S02]  /*0b20*/  IMAD.MOV R9, RZ, RZ, -R20 ;  /* 0x000000ffff097224 */ /* 0x000fe400078e0a14 */
[----:B------:R-:W-:-:S04]  /*0b30*/  IMAD.HI.U32 R7, R4, R5, RZ ;  /* 0x0000000504077227 */ /* 0x000fc800078e00ff */
[----:B------:R-:W-:Y:S02]  /*0b40*/  IMAD.MOV R4, RZ, RZ, -R7 ;  /* 0x000000ffff047224 */ /* 0x000fe400078e0a07 */
[----:B------:R-:W-:Y:S02]  /*0b50*/  IMAD R11, R11, R9, R12 ;  /* 0x000000090b0b7224 */ /* 0x000fe400078e020c */
[----:B------:R-:W-:Y:S02]  /*0b60*/  IMAD R4, R17, R4, R5 ;  /* 0x0000000411047224 */ /* 0x000fe400078e0205 */
[----:B0-----:R-:W-:Y:S02]  /*0b70*/  VIADD R5, R16, 0x3f ;  /* 0x0000003f10057836 */ /* 0x001fe40000000000 */
[----:B------:R-:W-:Y:S01]  /*0b80*/  IMAD R9, R15, R14, R20 ;  /* 0x0000000e0f097224 */ /* 0x000fe200078e0214 */
[----:B------:R-:W-:Y:S02]  /*0b90*/  ISETP.GT.U32.AND P1, PT, R17, R4, PT ;  /* 0x000000041100720c */ /* 0x000fe40003f24070 */
[----:B------:R-:W-:-:S04]  /*0ba0*/  SHF.R.S32.HI R10, RZ, 0x1f, R5 ;  /* 0x0000001fff0a7819 */ /* 0x000fc80000011405 */
[----:B------:R-:W-:-:S04]  /*0bb0*/  LEA.HI R10, R10, R5, RZ, 0x6 ;  /* 0x000000050a0a7211 */ /* 0x000fc800078f30ff */
[----:B------:R-:W-:-:S03]  /*0bc0*/  SHF.R.S32.HI R10, RZ, 0x6, R10 ;  /* 0x00000006ff0a7819 */ /* 0x000fc6000001140a */
[----:B------:R-:W-:Y:S02]  /*0bd0*/  @!P1 IMAD.IADD R4, R4, 0x1, -R17 ;  /* 0x0000000104049824 */ /* 0x000fe400078e0a11 */
[----:B------:R-:W-:Y:S01]  /*0be0*/  @!P1 VIADD R7, R7, 0x1 ;  /* 0x0000000107079836 */ /* 0x000fe20000000000 */
[----:B------:R-:W-:Y:S02]  /*0bf0*/  ISETP.NE.AND P1, PT, R18, RZ, PT ;  /* 0x000000ff1200720c */ /* 0x000fe40003f25270 */
[----:B------:R-:W-:Y:S02]  /*0c00*/  ISETP.GE.U32.AND P0, PT, R4, R17, PT ;  /* 0x000000110400720c */ /* 0x000fe40003f06070 */
[----:B------:R-:W-:-:S04]  /*0c10*/  LOP3.LUT R4, R19, R18, RZ, 0x3c, !PT ;  /* 0x0000001213047212 */ /* 0x000fc800078e3cff */
[----:B------:R-:W-:Y:S02]  /*0c20*/  ISETP.GE.AND P2, PT, R4, RZ, PT ;  /* 0x000000ff0400720c */ /* 0x000fe40003f46270 */
[----:B------:R-:W0:Y:S05]  /*0c30*/  S2R R4, SR_CTAID.X ;  /* 0x0000000000047919 */ /* 0x000e2a0000002500 */
[----:B------:R-:W-:Y:S01]  /*0c40*/  @P0 VIADD R7, R7, 0x1 ;  /* 0x0000000107070836 */ /* 0x000fe20000000000 */
[----:B------:R-:W-:-:S05]  /*0c50*/  ISETP.NE.AND P0, PT, R8, RZ, PT ;  /* 0x000000ff0800720c */ /* 0x000fca0003f05270 */
[----:B------:R-:W-:Y:S01]  /*0c60*/  @!P2 IMAD.MOV R7, RZ, RZ, -R7 ;  /* 0x000000ffff07a224 */ /* 0x000fe200078e0a07 */
[----:B------:R-:W-:-:S05]  /*0c70*/  @!P1 LOP3.LUT R7, RZ, R18, RZ, 0x33, !PT ;  /* 0x00000012ff079212 */ /* 0x000fca00078e33ff */
[----:B------:R-:W-:-:S04]  /*0c80*/  IMAD.MOV R17, RZ, RZ, -R7 ;  /* 0x000000ffff117224 */ /* 0x000fc800078e0a07 */
[----:B------:R-:W-:Y:S01]  /*0c90*/  IMAD R12, R18, R17, R19 ;  /* 0x00000011120c7224 */ /* 0x000fe200078e0213 */
[----:B------:R-:W-:Y:S06]  /*0ca0*/  @!P0 BRA `(.L_x_10) ;  /* 0x0000005400008947 */ /* 0x000fec0003800000 */
[----:B------:R-:W-:-:S13]  /*0cb0*/  ISETP.NE.AND P0, PT, R8, 0x1, PT ;  /* 0x000000010800780c */ /* 0x000fda0003f05270 */
[----:B------:R-:W-:Y:S05]  /*0cc0*/  @P0 EXIT ;  /* 0x000000000000094d */ /* 0x000fea0003800000 */
[----:B------:R-:W-:Y:S01]  /*0cd0*/  ISETP.GE.AND P0, PT, R16, 0x1, PT ;  /* 0x000000011000780c */ /* 0x000fe20003f06270 */
[----:B------:R-:W-:Y:S01]  /*0ce0*/  UMOV UR4, URZ ;  /* 0x0000003f00047c82 */ /* 0x000fe20008000000 */
[----:B------:R-:W-:Y:S02]  /*0cf0*/  CS2R R86, SRZ ;  /* 0x0000000000567805 */ /* 0x000fe4000001ff00 */
[----:B------:R-:W-:Y:S02]  /*0d00*/  CS2R R24, SRZ ;  /* 0x0000000000187805 */ /* 0x000fe4000001ff00 */
[----:B------:R-:W-:Y:S02]  /*0d10*/  CS2R R26, SRZ ;  /* 0x00000000001a7805 */ /* 0x000fe4000001ff00 */
[----:B------:R-:W-:Y:S02]  /*0d20*/  CS2R R28, SRZ ;  /* 0x00000000001c7805 */ /* 0x000fe4000001ff00 */
[----:B------:R-:W-:-:S02]  /*0d30*/  CS2R R30, SRZ ;  /* 0x00000000001e7805 */ /* 0x000fc4000001ff00 */
[----:B------:R-:W-:Y:S02]  /*0d40*/  CS2R R32, SRZ ;  /* 0x0000000000207805 */ /* 0x000fe4000001ff00 */
        /* <DEDUP_REMOVED lines=25> */
[----:B------:R-:W-:Y:S01]  /*0ee0*/  CS2R R84, SRZ ;  /* 0x0000000000547805 */ /* 0x000fe2000001ff00 */
[----:B------:R-:W-:Y:S06]  /*0ef0*/  @!P0 BRA `(.L_x_11) ;  /* 0x0000000000a48947 */ /* 0x000fec0003800000 */
[----:B------:R-:W-:-:S04]  /*0f00*/  LOP3.LUT R3, R2, 0x1, RZ, 0xfc, !PT ;  /* 0x0000000102037812 */ /* 0x000fc800078efcff */
[----:B------:R-:W-:-:S13]  /*0f10*/  ISETP.NE.AND P0, PT, R3, 0x3, PT ;  /* 0x000000030300780c */ /* 0x000fda0003f05270 */
[----:B------:R-:W-:Y:S05]  /*0f20*/  @!P0 BRA `(.L_x_12) ;  /* 0x0000000000048947 */ /* 0x000fea0003800000 */
[----:B------:R-:W-:Y:S01]  /*0f30*/  BPT.TRAP 0x1 ;  /* 0x000000040000795c */ /* 0x000fe20000300000 */
.L_x_12:
[----:B------:R-:W1:Y:S01]  /*0f40*/  S2UR UR5, SR_CgaCtaId ;  /* 0x00000000000579c3 */ /* 0x000e620000008800 */
[----:B------:R-:W-:Y:S01]  /*0f50*/  SHF.L.U32 R3, RZ, 0x1f, RZ ;  /* 0x0000001fff037819 */ /* 0x000fe200000006ff */
[----:B------:R-:W-:Y:S02]  /*0f60*/  UMOV UR4, 0x400 ;  /* 0x0000040000047882 */ /* 0x000fe40000000000 */
[----:B-1----:R-:W-:-:S12]  /*0f70*/  ULEA UR6, UR5, UR4, 0x18 ;  /* 0x0000000405067291 */ /* 0x002fd8000f8ec03f */
.L_x_13:
[----:B0-----:R-:W-:-:S04]  /*0f80*/  IMAD.U32 R4, RZ, RZ, UR6 ;  /* 0x00000006ff047e24 */ /* 0x001fc8000f8e00ff */
[----:B------:R0:W1:Y:S03]  /*0f90*/  SYNCS.PHASECHK.TRANS64.TRYWAIT P0, [R4+URZ+0x36000], R3 ;  /* 0x03600003040075a7 */ /* 0x000066000800017f */
[----:B-1----:R-:W-:Y:S05]  /*0fa0*/  @!P0 NANOSLEEP.SYNCS 0x989680 ;  /* 0x009896800000895d */ /* 0x002fea0003900000 */
[----:B------:R-:W1:Y:S02]  /*0fb0*/  @!P0 SYNCS.PHASECHK.TRANS64 P0, [R4+URZ+0x36000], R3 ;  /* 0x03600003040085a7 */ /* 0x000e64000800007f */
[----:B-1----:R-:W-:Y:S05]  /*0fc0*/  @!P0 BRA `(.L_x_13) ;  /* 0xfffffffc00ec8947 */ /* 0x002fea000383ffff */
[----:B------:R-:W-:Y:S01]  /*0fd0*/  UIADD3 UR4, UR6, 0x12000, URZ ;  /* 0x0001200006047890 */ /* 0x000fe2000fffe03f */
[----:B------:R-:W-:Y:S01]  /*0fe0*/  WARPGROUP.ARRIVE ;  /* 0x00000000000079c5 */ /* 0x000fe20000000000 */
[----:B------:R-:W-:Y:S02]  /*0ff0*/  UMOV UR7, 0x40000040 ;  /* 0x4000004000077882 */ /* 0x000fe40000000000 */
[----:B------:R-:W-:Y:S02]  /*1000*/  USHF.R.U32.HI UR5, URZ, 0x4, UR4 ;  /* 0x000000043f057899 */ /* 0x000fe40008011604 */
[----:B------:R-:W-:Y:S02]  /*1010*/  USHF.R.U32.HI UR4, URZ, 0x4, UR6 ;  /* 0x000000043f047899 */ /* 0x000fe40008011606 */
[----:B------:R-:W-:Y:S02]  /*1020*/  ULOP3.LUT UR5, UR5, 0x3fff, URZ, 0xc0, !UPT ;  /* 0x00003fff05057892 */ /* 0x000fe4000f8ec03f */
[----:B------:R-:W-:-:S02]  /*1030*/  ULOP3.LUT UR8, UR4, 0x3fff, URZ, 0xc0, !UPT ;  /* 0x00003fff04087892 */ /* 0x000fc4000f8ec03f */
[----:B------:R-:W-:-:S03]  /*1040*/  ULOP3.LUT UR9, UR5, 0x2000000, URZ, 0xfc, !UPT ;  /* 0x0200000005097892 */ /* 0x000fc6000f8efc3f */
[----:B------:R-:W-:Y:S02]  /*1050*/  UMOV UR5, 0x40000040 ;  /* 0x4000004000057882 */ /* 0x000fe40000000000 */
[----:B------:R-:W-:Y:S02]  /*1060*/  UMOV UR4, UR8 ;  /* 0x0000000800047c82 */ /* 0x000fe40008000000 */
[----:B------:R-:W-:Y:S02]  /*1070*/  UMOV UR6, UR9 ;  /* 0x0000000900067c82 */ /* 0x000fe40008000000 */
[----:B------:R-:W-:Y:S01]  /*1080*/  HGMMA.64x128x16.F32 R24, gdesc[UR4].tnspA.tnspB, RZ, !UPT ;  /* 0x61e00000041879f0 */ /* 0x000fe2000c7008ff */
[----:B------:R-:W-:Y:S02]  /*1090*/  UIADD3 UR4, UR8, 0x80, URZ ;  /* 0x0000008008047890 */ /* 0x000fe4000fffe03f */
[----:B------:R-:W-:Y:S01]  /*10a0*/  UIADD3 UR6, UR9, 0x80, URZ ;  /* 0x0000008009067890 */ /* 0x000fe2000fffe03f */
[----:B------:R-:W-:Y:S01]  /*10b0*/  UMOV UR5, 0x40000040 ;  /* 0x4000004000057882 */ /* 0x000fe20000000000 */
[----:B------:R-:W-:-:S07]  /*10c0*/  UMOV UR7, 0x40000040 ;  /* 0x4000004000077882 */ /* 0x000fce0000000000 */
[----:B------:R-:W-:Y:S01]  /*10d0*/  HGMMA.64x128x16.F32 R24, gdesc[UR4].tnspA.tnspB, R24 ;  /* 0x61e00000041879f0 */ /* 0x000fe20008700818 */
        /* <DEDUP_REMOVED lines=9> */
[----:B------:R-:W-:Y:S01]  /*1170*/  HGMMA.64x128x16.F32 R24, gdesc[UR4].tnspA.tnspB, R24, gsb0 ;  /* 0x61e00000041879f0 */ /* 0x000fe20008000818 */
[----:B------:R-:W-:-:S05]  /*1180*/  UMOV UR4, 0x1 ;  /* 0x0000000100047882 */ /* 0x000fca0000000000 */
.L_x_11:
[----:B0-----:R-:W-:-:S05]  /*1190*/  VIMNMX R3, R10, 0x1, PT ;  /* 0x000000010a037848 */ /* 0x001fca0003fe0100 */
[----:B------:R-:W-:-:S05]  /*11a0*/  IMAD.IADD R3, R10, 0x1, -R3 ;  /* 0x000000010a037824 */ /* 0x000fca00078e0a03 */
[----:B------:R-:W-:-:S13]  /*11b0*/  ISETP.GE.AND P0, PT, R3, 0x1, PT ;  /* 0x000000010300780c */ /* 0x000fda0003f06270 */
[----:B------:R-:W-:Y:S05]  /*11c0*/  @!P0 BRA `(.L_x_14) ;  /* 0x0000000400148947 */ /* 0x000fea0003800000 */
[----:B------:R-:W0:Y:S01]  /*11d0*/  S2UR UR6, SR_CgaCtaId ;  /* 0x00000000000679c3 */ /* 0x000e220000008800 */
[----:B------:R-:W-:Y:S01]  /*11e0*/  UMOV UR5, 0x400 ;  /* 0x0000040000057882 */ /* 0x000fe20000000000 */
[----:B------:R-:W-:Y:S01]  /*11f0*/  LOP3.LUT R13, R2, 0x1, RZ, 0xfc, !PT ;  /* 0x00000001020d7812 */ /* 0x000fe200078efcff */
[----:B------:R-:W-:Y:S01]  /*1200*/  IMAD.MOV.U32 R10, RZ, RZ, RZ ;  /* 0x000000ffff0a7224 */ /* 0x000fe200078e00ff */
[----:B------:R-:W-:Y:S01]  /*1210*/  UISETP.NE.U32.AND UP0, UPT, UR4, URZ, UPT ;  /* 0x0000003f0400728c */ /* 0x000fe2000bf05070 */
[----:B------:R-:W-:Y:S01]  /*1220*/  IMAD.MOV.U32 R4, RZ, RZ, R3 ;  /* 0x000000ffff047224 */ /* 0x000fe200078e0003 */
[----:B0-----:R-:W-:-:S04]  /*1230*/  ULEA UR14, UR6, UR5, 0x18 ;  /* 0x00000005060e7291 */ /* 0x001fc8000f8ec03f */
[----:B------:R-:W-:-:S04]  /*1240*/  UIADD3 UR5, UR14, 0x12000, URZ ;  /* 0x000120000e057890 */ /* 0x000fc8000fffe03f */
[----:B------:R-:W-:Y:S02]  /*1250*/  USHF.R.U32.HI UR6, URZ, 0x4, UR5 ;  /* 0x000000043f067899 */ /* 0x000fe40008011605 */
[----:B------:R-:W-:Y:S02]  /*1260*/  USHF.R.U32.HI UR5, URZ, 0x4, UR14 ;  /* 0x000000043f057899 */ /* 0x000fe4000801160e */
[----:B------:R-:W-:Y:S02]  /*1270*/  ULOP3.LUT UR6, UR6, 0x3fff, URZ, 0xc0, !UPT ;  /* 0x00003fff06067892 */ /* 0x000fe4000f8ec03f */
[----:B------:R-:W-:Y:S02]  /*1280*/  ULOP3.LUT UR15, UR5, 0x3fff, URZ, 0xc0, !UPT ;  /* 0x00003fff050f7892 */ /* 0x000fe4000f8ec03f */
[----:B------:R-:W-:Y:S01]  /*1290*/  ULOP3.LUT UR16, UR6, 0x2000000, URZ, 0xfc, !UPT ;  /* 0x0200000006107892 */ /* 0x000fe2000f8efc3f */
[----:B------:R-:W-:-:S11]  /*12a0*/  UMOV UR5, URZ ;  /* 0x0000003f00057c82 */ /* 0x000fd60008000000 */
.L_x_19:
[----:B------:R-:W-:-:S13]  /*12b0*/  ISETP.NE.AND P1, PT, R13, 0x3, PT ;  /* 0x000000030d00780c */ /* 0x000fda0003f25270 */
[----:B0-----:R-:W-:Y:S05]  /*12c0*/  @!P1 BRA `(.L_x_15) ;  /* 0x0000000000049947 */ /* 0x001fea0003800000 */
[----:B------:R-:W-:Y:S01]  /*12d0*/  BPT.TRAP 0x1 ;  /* 0x000000040000795c */ /* 0x000fe20000300000 */
.L_x_15:
[----:B------:R-:W-:Y:S01]  /*12e0*/  SHF.L.U32 R5, R10, 0x1f, RZ ;  /* 0x0000001f0a057819 */ /* 0x000fe200000006ff */
[----:B------:R-:W-:-:S12]  /*12f0*/  ULEA UR6, UR4, UR14, 0x3 ;  /* 0x0000000e04067291 */ /* 0x000fd8000f8e183f */
.L_x_16:
[----:B0-----:R-:W-:-:S04]  /*1300*/  IMAD.U32 R8, RZ, RZ, UR6 ;  /* 0x00000006ff087e24 */ /* 0x001fc8000f8e00ff */
[----:B------:R0:W1:Y:S03]  /*1310*/  SYNCS.PHASECHK.TRANS64.TRYWAIT P0, [R8+URZ+0x36000], R5 ;  /* 0x03600005080075a7 */ /* 0x000066000800017f */
[----:B-1----:R-:W-:Y:S05]  /*1320*/  @!P0 NANOSLEEP.SYNCS 0x989680 ;  /* 0x009896800000895d */ /* 0x002fea0003900000 */
[----:B------:R-:W1:Y:S02]  /*1330*/  @!P0 SYNCS.PHASECHK.TRANS64 P0, [R8+URZ+0x36000], R5 ;  /* 0x03600005080085a7 */ /* 0x000e64000800007f */
[----:B-1----:R-:W-:Y:S05]  /*1340*/  @!P0 BRA `(.L_x_16) ;  /* 0xfffffffc00ec8947 */ /* 0x002fea000383ffff */
[----:B------:R-:W-:Y:S01]  /*1350*/  ULEA UR6, UR4, UR15, 0x9 ;  /* 0x0000000f04067291 */ /* 0x000fe2000f8e483f */
[----:B------:R-:W-:Y:S01]  /*1360*/  WARPGROUP.ARRIVE ;  /* 0x00000000000079c5 */ /* 0x000fe20000000000 */
[----:B------:R-:W-:Y:S01]  /*1370*/  ULEA UR7, UR4, UR16, 0xa ;  /* 0x0000001004077291 */ /* 0x000fe2000f8e503f */
[----:B------:R-:W-:Y:S01]  /*1380*/  UMOV UR9, 0x40000040 ;  /* 0x4000004000097882 */ /* 0x000fe20000000000 */
[----:B------:R-:W-:-:S03]  /*1390*/  UMOV UR11, 0x40000040 ;  /* 0x40000040000b7882 */ /* 0x000fc60000000000 */
[----:B------:R-:W-:Y:S02]  /*13a0*/  UMOV UR8, UR6 ;  /* 0x0000000600087c82 */ /* 0x000fe40008000000 */
[----:B------:R-:W-:Y:S02]  /*13b0*/  UMOV UR10, UR7 ;  /* 0x00000007000a7c82 */ /* 0x000fe40008000000 */
[----:B------:R-:W-:Y:S01]  /*13c0*/  HGMMA.64x128x16.F32 R24, gdesc[UR8].tnspA.tnspB, R24, UP0 ;  /* 0x61e00000081879f0 */ /* 0x000fe2000bf00818 */
        /* <DEDUP_REMOVED lines=14> */
[----:B------:R-:W-:Y:S03]  /*14b0*/  HGMMA.64x128x16.F32 R24, gdesc[UR8].tnspA.tnspB, R24, gsb0 ;  /* 0x61e00000081879f0 */ /* 0x000fe60008000818 */
[----:B------:R-:W-:Y:S02]  /*14c0*/  WARPGROUP.DEPBAR.LE gsb0, 0x1 ;  /* 0x00008000000079c5 */ /* 0x000fe40000010100 */
[----:B------:R-:W-:Y:S05]  /*14d0*/  @!P1 BRA `(.L_x_17) ;  /* 0x0000000000049947 */ /* 0x000fea0003800000 */
[----:B------:R-:W-:Y:S01]  /*14e0*/  BPT.TRAP 0x1 ;  /* 0x000000040000795c */ /* 0x000fe20000300000 */
.L_x_17:
[----:B------:R-:W-:Y:S01]  /*14f0*/  ULEA UR6, UR5, UR14, 0x3 ;  /* 0x0000000e05067291 */ /* 0x000fe2000f8e183f */
[----:B------:R-:W-:-:S03]  /*1500*/  ISETP.GT.U32.AND P0, PT, R2, 0x1, PT ;  /* 0x000000010200780c */ /* 0x000fc60003f04070 */
[----:B------:R-:W-:-:S04]  /*1510*/  UIADD3 UR6, UR6, 0x36048, URZ ;  /* 0x0003604806067890 */ /* 0x000fc8000fffe03f */
[----:B------:R-:W-:-:S09]  /*1520*/  UPRMT UR6, URZ, 0x654, UR6 ;  /* 0x000006543f067896 */ /* 0x000fd20008000006 */
[----:B------:R-:W-:Y:S01]  /*1530*/  SYNCS.ARRIVE.TRANS64.RED.A1T0 RZ, [UR6], RZ ;  /* 0x000000ffffff79a7 */ /* 0x000fe20008100406 */
[----:B------:R-:W-:Y:S05]  /*1540*/  @P0 BRA `(.L_x_18) ;  /* 0x0000000000040947 */ /* 0x000fea0003800000 */
[----:B------:R-:W-:Y:S01]  /*1550*/  BPT.TRAP 0x1 ;  /* 0x000000040000795c */ /* 0x000fe20000300000 */
.L_x_18:
[----:B------:R-:W-:Y:S01]  /*1560*/  UIADD3 UR4, UR4, 0x1, URZ ;  /* 0x0000000104047890 */ /* 0x000fe2000fffe03f */
[C---:B------:R-:W-:Y:S01]  /*1570*/  ISETP.GT.AND P0, PT, R4.reuse, 0x1, PT ;  /* 0x000000010400780c */ /* 0x040fe20003f04270 */
[----:B------:R-:W-:Y:S01]  /*1580*/  UIADD3 UR5, UR5, 0x1, URZ ;  /* 0x0000000105057890 */ /* 0x000fe2000fffe03f */
[----:B------:R-:W-:Y:S01]  /*1590*/  VIADD R4, R4, 0xffffffff ;  /* 0xffffffff04047836 */ /* 0x000fe20000000000 */
[----:B------:R-:W-:Y:S02]  /*15a0*/  UISETP.NE.AND UP0, UPT, UR4, 0x9, UPT ;  /* 0x000000090400788c */ /* 0x000fe4000bf05270 */
[----:B------:R-:W-:Y:S02]  /*15b0*/  UISETP.NE.AND UP1, UPT, UR5, 0x9, UPT ;  /* 0x000000090500788c */ /* 0x000fe4000bf25270 */
[----:B------:R-:W-:Y:S02]  /*15c0*/  USEL UR6, URZ, 0x1, UP0 ;  /* 0x000000013f067887 */ /* 0x000fe40008000000 */
[----:B------:R-:W-:-:S02]  /*15d0*/  USEL UR4, UR4, URZ, UP0 ;  /* 0x0000003f04047287 */ /* 0x000fc40008000000 */
[----:B------:R-:W-:Y:S02]  /*15e0*/  USEL UR5, UR5, URZ, UP1 ;  /* 0x0000003f05057287 */ /* 0x000fe40008800000 */
[----:B------:R-:W-:Y:S01]  /*15f0*/  UPLOP3.LUT UP0, UPT, UPT, UPT, UPT, 0x80, 0x0 ;  /* 0x000000000000789c */ /* 0x000fe20003f0f070 */
[----:B------:R-:W-:Y:S01]  /*1600*/  LOP3.LUT R10, R10, UR6, RZ, 0x3c, !PT ;  /* 0x000000060a0a7c12 */ /* 0x000fe2000f8e3cff */
[----:B------:R-:W-:Y:S09]  /*1610*/  @P0 BRA `(.L_x_19) ;  /* 0xfffffffc00240947 */ /* 0x000ff2000383ffff */
.L_x_14:
[----:B------:R-:W1:Y:S01]  /*1620*/  LDC R4, c[0x0][0x294] ;  /* 0x0000a500ff047b82 */ /* 0x000e620000000800 */
[----:B------:R-:W-:Y:S02]  /*1630*/  WARPGROUP.DEPBAR.LE gsb0, 0x0 ;  /* 0x00008000000079c5 */ /* 0x000fe40000010000 */
[----:B-1----:R-:W-:-:S13]  /*1640*/  ISETP.GE.AND P0, PT, R4, 0x1, PT ;  /* 0x000000010400780c */ /* 0x002fda0003f06270 */
[----:B------:R-:W-:Y:S05]  /*1650*/  @!P0 BRA `(.L_x_20) ;  /* 0x0000000000448947 */ /* 0x000fea0003800000 */
[----:B------:R-:W-:-:S04]  /*1660*/  LOP3.LUT R4, R2, 0x1, RZ, 0xfc, !PT ;  /* 0x0000000102047812 */ /* 0x000fc800078efcff */
[----:B------:R-:W-:-:S13]  /*1670*/  ISETP.NE.AND P0, PT, R4, 0x3, PT ;  /* 0x000000030400780c */ /* 0x000fda0003f05270 */
[----:B------:R-:W-:Y:S05]  /*1680*/  @!P0 BRA `(.L_x_21) ;  /* 0x0000000000048947 */ /* 0x000fea0003800000 */
[----:B------:R-:W-:Y:S01]  /*1690*/  BPT.TRAP 0x1 ;  /* 0x000000040000795c */ /* 0x000fe20000300000 */
.L_x_21:
[----:B0-----:R-:W0:Y:S01]  /*16a0*/  S2R R8, SR_CgaCtaId ;  /* 0x0000000000087919 */ /* 0x001e220000008800 */
[----:B------:R-:W-:Y:S01]  /*16b0*/  IMAD.WIDE.U32 R4, R3, 0x38e38e39, RZ ;  /* 0x38e38e3903047825 */ /* 0x000fe200078e00ff */
[----:B------:R-:W-:-:S04]  /*16c0*/  ISETP.GT.U32.AND P0, PT, R2, 0x1, PT ;  /* 0x000000010200780c */ /* 0x000fc80003f04070 */
[----:B------:R-:W-:Y:S02]  /*16d0*/  SHF.R.U32.HI R4, RZ, 0x1, R5 ;  /* 0x00000001ff047819 */ /* 0x000fe40000011605 */
[----:B------:R-:W-:-:S03]  /*16e0*/  MOV R5, 0x400 ;  /* 0x0000040000057802 */ /* 0x000fc60000000f00 */
[----:B------:R-:W-:Y:S01]  /*16f0*/  IMAD R3, R4, -0x9, R3 ;  /* 0xfffffff704037824 */ /* 0x000fe200078e0203 */
[----:B0-----:R-:W-:-:S05]  /*1700*/  LEA R8, R8, R5, 0x18 ;  /* 0x0000000508087211 */ /* 0x001fca00078ec0ff */
[----:B------:R-:W-:-:S04]  /*1710*/  IMAD R3, R3, 0x8, R8 ;  /* 0x0000000803037824 */ /* 0x000fc800078e0208 */
[----:B------:R-:W-:-:S05]  /*1720*/  VIADD R3, R3, 0x36048 ;  /* 0x0003604803037836 */ /* 0x000fca0000000000 */
[----:B------:R-:W-:-:S04]  /*1730*/  PRMT R3, RZ, 0x654, R3 ;  /* 0x00000654ff037816 */ /* 0x000fc80000000003 */
[----:B------:R1:W-:Y:S01]  /*1740*/  SYNCS.ARRIVE.TRANS64.RED.A1T0 RZ, [R3+URZ], RZ ;  /* 0x000000ff03ff79a7 */ /* 0x0003e2000810043f */
[----:B------:R-:W-:Y:S05]  /*1750*/  @P0 BRA `(.L_x_20) ;  /* 0x0000000000040947 */ /* 0x000fea0003800000 */
[----:B------:R-:W-:Y:S01]  /*1760*/  BPT.TRAP 0x1 ;  /* 0x000000040000795c */ /* 0x000fe20000300000 */
.L_x_20:
[----:B-1----:R-:W1:Y:S01]  /*1770*/  S2R R3, SR_TID.X ;  /* 0x0000000000037919 */ /* 0x002e620000002100 */
[----:B------:R-:W2:Y:S01]  /*1780*/  LDC.64 R14, c[0x0][0x280] ;  /* 0x0000a000ff0e7b82 */ /* 0x000ea20000000a00 */
[----:B------:R-:W4:Y:S07]  /*1790*/  S2R R13, SR_CTAID.X ;  /* 0x00000000000d7919 */ /* 0x000f2e0000002500 */
[----:B------:R-:W0:Y:S01]  /*17a0*/  LDC.64 R16, c[0x0][0x658] ;  /* 0x00019600ff107b82 */ /* 0x000e220000000a00 */
[----:B-1----:R-:W-:-:S04]  /*17b0*/  SHF.R.S32.HI R2, RZ, 0x1f, R3 ;  /* 0x0000001fff027819 */ /* 0x002fc80000011403 */
[----:B------:R-:W-:Y:S01]  /*17c0*/  LEA.HI R2, R2, R3, RZ, 0x7 ;  /* 0x0000000302027211 */ /* 0x000fe200078f38ff */
[----:B----4-:R-:W-:-:S03]  /*17d0*/  IMAD.SHL.U32 R10, R13, 0x40, RZ ;  /* 0x000000400d0a7824 */ /* 0x010fc600078e00ff */
[----:B------:R-:W-:Y:S02]  /*17e0*/  LOP3.LUT R2, R2, 0xffffff80, RZ, 0xc0, !PT ;  /* 0xffffff8002027812 */ /* 0x000fe400078ec0ff */
[----:B--2---:R-:W-:-:S03]  /*17f0*/  ISETP.GE.AND P0, PT, R10, R14, PT ;  /* 0x0000000e0a00720c */ /* 0x004fc60003f06270 */
[----:B------:R-:W-:-:S05]  /*1800*/  IMAD.IADD R2, R3, 0x1, -R2 ;  /* 0x0000000103027824 */ /* 0x000fca00078e0a02 */
[----:B------:R-:W-:-:S04]  /*1810*/  SHF.R.S32.HI R3, RZ, 0x1f, R2 ;  /* 0x0000001fff037819 */ /* 0x000fc80000011402 */
[----:B------:R-:W-:-:S04]  /*1820*/  LEA.HI R4, R3, R2, RZ, 0x2 ;  /* 0x0000000203047211 */ /* 0x000fc800078f10ff */
[--C-:B------:R-:W-:Y:S02]  /*1830*/  SHF.R.S32.HI R18, RZ, 0x2, R4.reuse ;  /* 0x00000002ff127819 */ /* 0x100fe40000011404 */
[----:B0-----:R-:W-:-:S04]  /*1840*/  SHF.R.S32.HI R5, RZ, 0x1f, R4 ;  /* 0x0000001fff057819 */ /* 0x001fc80000011404 */
[----:B------:R-:W-:-:S04]  /*1850*/  LEA.HI R5, R5, R18, RZ, 0x3 ;  /* 0x0000001205057211 */ /* 0x000fc800078f18ff */
[----:B------:R-:W-:-:S05]  /*1860*/  LOP3.LUT R5, R5, 0xfffffff8, RZ, 0xc0, !PT ;  /* 0xfffffff805057812 */ /* 0x000fca00078ec0ff */
[----:B------:R-:W-:Y:S01]  /*1870*/  IMAD.IADD R18, R18, 0x1, -R5 ;  /* 0x0000000112127824 */ /* 0x000fe200078e0a05 */
[----:B------:R-:W-:Y:S02]  /*1880*/  LEA.HI R5, R3, R2, RZ, 0x5 ;  /* 0x0000000203057211 */ /* 0x000fe400078f28ff */
[----:B------:R-:W-:Y:S02]  /*1890*/  LOP3.LUT R3, R4, 0xfffffffc, RZ, 0xc0, !PT ;  /* 0xfffffffc04037812 */ /* 0x000fe400078ec0ff */
[----:B------:R-:W-:Y:S02]  /*18a0*/  SHF.R.S32.HI R19, RZ, 0x1f, R18 ;  /* 0x0000001fff137819 */ /* 0x000fe40000011412 */
[----:B------:R-:W-:Y:S01]  /*18b0*/  SHF.R.S32.HI R23, RZ, 0x5, R5 ;  /* 0x00000005ff177819 */ /* 0x000fe20000011405 */
[----:B------:R-:W-:-:S04]  /*18c0*/  IMAD.IADD R8, R2, 0x1, -R3 ;  /* 0x0000000102087824 */ /* 0x000fc800078e0a03 */
[----:B------:R-:W-:-:S04]  /*18d0*/  IMAD.WIDE R4, R23, 0x10, R18 ;  /* 0x0000001017047825 */ /* 0x000fc800078e0212 */
[----:B------:R-:W-:Y:S02]  /*18e0*/  IMAD.SHL.U32 R2, R8, 0x2, RZ ;  /* 0x0000000208027824 */ /* 0x000fe400078e00ff */
[----:B------:R-:W-:-:S03]  /*18f0*/  IMAD.WIDE R4, R13, 0x40, R4 ;  /* 0x000000400d047825 */ /* 0x000fc600078e0204 */
[----:B------:R-:W-:Y:S01]  /*1900*/  SHF.R.S32.HI R3, RZ, 0x1f, R2 ;  /* 0x0000001fff037819 */ /* 0x000fe20000011402 */
[----:B------:R-:W-:Y:S06]  /*1910*/  @P0 EXIT ;  /* 0x000000000000094d */ /* 0x000fec0003800000 */
[----:B------:R-:W-:Y:S01]  /*1920*/  ULDC UR4, c[0x0][0x288] ;  /* 0x0000a20000047ab9 */ /* 0x000fe20000000800 */
[----:B------:R-:W-:Y:S01]  /*1930*/  IMAD.SHL.U32 R11, R11, 0x80, RZ ;  /* 0x000000800b0b7824 */ /* 0x000fe200078e00ff */
[----:B------:R-:W-:Y:S01]  /*1940*/  ISETP.GE.AND P0, PT, R9, UR4, PT ;  /* 0x0000000409007c0c */ /* 0x000fe2000bf06270 */
[-C--:B------:R-:W-:Y:S01]  /*1950*/  IMAD.WIDE.U32 R20, R4, R16.reuse, R2 ;  /* 0x0000001004147225 */ /* 0x080fe200078e0002 */
[----:B------:R-:W-:Y:S01]  /*1960*/  SHF.R.S32.HI R90, RZ, 0x1f, R9 ;  /* 0x0000001fff5a7819 */ /* 0x000fe20000011409 */
[----:B------:R-:W-:Y:S01]  /*1970*/  ULDC.64 UR4, c[0x0][0x660] ;  /* 0x0001980000047ab9 */ /* 0x000fe20000000a00 */
[----:B------:R-:W-:Y:S01]  /*1980*/  ISETP.GE.OR P0, PT, R11, R15, P0 ;  /* 0x0000000f0b00720c */ /* 0x000fe20000706670 */
[----:B------:R-:W-:Y:S01]  /*1990*/  IMAD R22, R5, R16, RZ ;  /* 0x0000001005167224 */ /* 0x000fe200078e02ff */
[----:B------:R-:W-:Y:S01]  /*19a0*/  SHF.R.S32.HI R13, RZ, 0x1f, R11 ;  /* 0x0000001fff0d7819 */ /* 0x000fe2000001140b */
[----:B------:R-:W-:Y:S01]  /*19b0*/  IMAD R88, R90, UR4, RZ ;  /* 0x000000045a587c24 */ /* 0x000fe2000f8e02ff */
[----:B------:R-:W-:Y:S01]  /*19c0*/  IADD3 R20, P1, R11, R20, RZ ;  /* 0x000000140b147210 */ /* 0x000fe20007f3e0ff */
[----:B------:R-:W-:-:S05]  /*19d0*/  IMAD R22, R4, R17, R22 ;  /* 0x0000001104167224 */ /* 0x000fca00078e0216 */
[----:B------:R-:W-:-:S03]  /*19e0*/  IADD3.X R21, R13, R21, R22, P1, !PT ;  /* 0x000000150d157210 */ /* 0x000fc60000ffe416 */
[----:B------:R-:W-:Y:S05]  /*19f0*/  @P0 EXIT ;  /* 0x000000000000094d */ /* 0x000fea0003800000 */
[----:B------:R-:W-:Y:S01]  /*1a00*/  ULDC UR6, c[0x0][0x28c] ;  /* 0x0000a30000067ab9 */ /* 0x000fe20000000800 */
[C---:B------:R-:W-:Y:S01]  /*1a10*/  IMAD R89, R9.reuse, UR5, R88 ;  /* 0x0000000509597c24 */ /* 0x040fe2000f8e0258 */
[----:B------:R-:W-:Y:S01]  /*1a20*/  ISETP.GE.AND P0, PT, R12, UR6, PT ;  /* 0x000000060c007c0c */ /* 0x000fe2000bf06270 */
[----:B------:R-:W-:Y:S01]  /*1a30*/  ULDC UR6, c[0x0][0x290] ;  /* 0x0000a40000067ab9 */ /* 0x000fe20000000800 */
[----:B------:R-:W-:Y:S01]  /*1a40*/  SHF.R.S32.HI R88, RZ, 0x1f, R7 ;  /* 0x0000001fff587819 */ /* 0x000fe20000011407 */
[----:B------:R-:W-:Y:S01]  /*1a50*/  IMAD.WIDE.U32 R20, R9, UR4, R20 ;  /* 0x0000000409147c25 */ /* 0x000fe2000f8e0014 */
[----:B------:R-:W-:Y:S01]  /*1a60*/  ISETP.GE.OR P0, PT, R7, UR6, P0 ;  /* 0x0000000607007c0c */ /* 0x000fe20008706670 */
[----:B------:R-:W-:Y:S02]  /*1a70*/  ULDC.64 UR4, c[0x0][0x670] ;  /* 0x00019c0000047ab9 */ /* 0x000fe40000000a00 */
[----:B------:R-:W-:Y:S02]  /*1a80*/  IMAD.IADD R21, R21, 0x1, R89 ;  /* 0x0000000115157824 */ /* 0x000fe400078e0259 */
[----:B------:R-:W-:-:S02]  /*1a90*/  IMAD R22, R88, UR4, RZ ;  /* 0x0000000458167c24 */ /* 0x000fc4000f8e02ff */
[----:B------:R-:W-:-:S04]  /*1aa0*/  IMAD.WIDE.U32 R20, R7, UR4, R20 ;  /* 0x0000000407147c25 */ /* 0x000fc8000f8e0014 */
[----:B------:R-:W-:Y:S01]  /*1ab0*/  IMAD R89, R7, UR5, R22 ;  /* 0x0000000507597c24 */ /* 0x000fe2000f8e0216 */
[----:B------:R-:W-:Y:S01]  /*1ac0*/  SHF.R.S32.HI R22, RZ, 0x1f, R12 ;  /* 0x0000001fff167819 */ /* 0x000fe2000001140c */
[----:B------:R-:W-:Y:S01]  /*1ad0*/  IMAD R23, R23, -0x10, -R10 ;  /* 0xfffffff017177824 */ /* 0x000fe200078e0a0a */
[----:B------:R-:W-:Y:S06]  /*1ae0*/  @P0 EXIT ;  /* 0x000000000000094d */ /* 0x000fec0003800000 */
[----:B------:R-:W-:Y:S01]  /*1af0*/  ULDC.64 UR4, c[0x0][0x668] ;  /* 0x00019a0000047ab9 */ /* 0x000fe20000000a00 */
[----:B------:R-:W-:Y:S01]  /*1b00*/  IMAD R8, R8, -0x2, R15 ;  /* 0xfffffffe08087824 */ /* 0x000fe200078e020f */
[----:B---3-5:R-:W-:Y:S01]  /*1b10*/  FSETP.NEU.AND P1, PT, R6, RZ, PT ;  /* 0x000000ff0600720b */ /* 0x028fe20003f2d000 */
[----:B------:R-:W-:Y:S01]  /*1b20*/  IMAD R15, R22, UR4, RZ ;  /* 0x00000004160f7c24 */ /* 0x000fe2000f8e02ff */
[----:B------:R-:W-:Y:S01]  /*1b30*/  IADD3 R10, R23, R14, -R18 ;  /* 0x0000000e170a7210 */ /* 0x000fe20007ffe812 */
[----:B------:R-:W-:Y:S02]  /*1b40*/  IMAD.IADD R21, R21, 0x1, R89 ;  /* 0x0000000115157824 */ /* 0x000fe400078e0259 */
[C---:B------:R-:W-:Y:S02]  /*1b50*/  IMAD R91, R12.reuse, UR5, R15 ;  /* 0x000000050c5b7c24 */ /* 0x040fe4000f8e020f */
[----:B------:R-:W-:Y:S01]  /*1b60*/  IMAD.WIDE.U32 R14, R12, UR4, R20 ;  /* 0x000000040c0e7c25 */ /* 0x000fe2000f8e0014 */
[----:B------:R-:W-:Y:S01]  /*1b70*/  ULDC.64 UR4, c[0x0][0x640] ;  /* 0x0001900000047ab9 */ /* 0x000fe20000000a00 */
[----:B------:R-:W-:-:S02]  /*1b80*/  SHF.L.U64.HI R20, R16, 0x3, R17 ;  /* 0x0000000310147819 */ /* 0x000fc40000010211 */
[----:B------:R-:W-:Y:S02]  /*1b90*/  IMAD.IADD R8, R8, 0x1, -R11 ;  /* 0x0000000108087824 */ /* 0x000fe400078e0a0b */
[----:B------:R-:W-:Y:S02]  /*1ba0*/  IMAD R19, R22, UR4, RZ ;  /* 0x0000000416137c24 */ /* 0x000fe4000f8e02ff */
[----:B------:R-:W-:Y:S01]  /*1bb0*/  IMAD.SHL.U32 R21, R16, 0x8, RZ ;  /* 0x0000000810157824 */ /* 0x000fe200078e00ff */
[----:B------:R-:W-:Y:S01]  /*1bc0*/  ISETP.GT.AND P0, PT, R8, RZ, PT ;  /* 0x000000ff0800720c */ /* 0x000fe20003f04270 */
[----:B------:R-:W-:Y:S02]  /*1bd0*/  IMAD R95, R12, UR5, R19 ;  /* 0x000000050c5f7c24 */ /* 0x000fe4000f8e0213 */
[----:B------:R-:W-:Y:S01]  /*1be0*/  IMAD.IADD R91, R15, 0x1, R91 ;  /* 0x000000010f5b7824 */ /* 0x000fe200078e025b */
[----:B------:R-:W-:Y:S01]  /*1bf0*/  ISETP.GT.AND P2, PT, R10, RZ, P0 ;  /* 0x000000ff0a00720c */ /* 0x000fe20000744270 */
[----:B------:R-:W-:-:S12]  /*1c00*/  @!P1 BRA `(.L_x_22) ;  /* 0x0000003000889947 */ /* 0x000fd80003800000 */
[----:B------:R-:W-:Y:S01]  /*1c10*/  IADD3 R16, P1, R11, R2, RZ ;  /* 0x000000020b107210 */ /* 0x000fe20007f3e0ff */
[----:B------:R-:W-:Y:S01]  /*1c20*/  ULDC.64 UR6, c[0x0][0x638] ;  /* 0x00018e0000067ab9 */ /* 0x000fe20000000a00 */
[----:B------:R-:W-:Y:S01]  /*1c30*/  ULDC.64 UR8, c[0x0][0x648] ;  /* 0x0001920000087ab9 */ /* 0x000fe20000000a00 */
[----:B------:R-:W-:Y:S01]  /*1c40*/  IMAD R18, R90, UR6, RZ ;  /* 0x000000065a127c24 */ /* 0x000fe2000f8e02ff */
[----:B------:R-:W-:Y:S01]  /*1c50*/  ULDC.64 UR10, c[0x0][0x630] ;  /* 0x00018c00000a7ab9 */ /* 0x000fe20000000a00 */
[----:B------:R-:W-:Y:S01]  /*1c60*/  IMAD.X R17, R13, 0x1, R3, P1 ;  /* 0x000000010d117824 */ /* 0x000fe200008e0603 */
[----:B------:R-:W-:Y:S01]  /*1c70*/  ULDC.64 UR14, c[0x0][0x628] ;  /* 0x00018a00000e7ab9 */ /* 0x000fe20000000a00 */
[C---:B------:R-:W-:Y:S02]  /*1c80*/  IMAD R15, R9.reuse, UR7, R18 ;  /* 0x00000007090f7c24 */ /* 0x040fe4000f8e0212 */
[----:B------:R-:W-:-:S04]  /*1c90*/  IMAD.WIDE.U32 R16, R9, UR6, R16 ;  /* 0x0000000609107c25 */ /* 0x000fc8000f8e0010 */
[----:B------:R-:W-:Y:S02]  /*1ca0*/  IMAD R90, R88, UR8, RZ ;  /* 0x00000008585a7c24 */ /* 0x000fe4000f8e02ff */
[----:B------:R-:W-:Y:S02]  /*1cb0*/  IMAD.IADD R17, R17, 0x1, R15 ;  /* 0x0000000111117824 */ /* 0x000fe400078e020f */
[C---:B------:R-:W-:Y:S02]  /*1cc0*/  IMAD R90, R7.reuse, UR9, R90 ;  /* 0x00000009075a7c24 */ /* 0x040fe4000f8e025a */
[----:B------:R-:W-:-:S04]  /*1cd0*/  IMAD.WIDE.U32 R16, R7, UR8, R16 ;  /* 0x0000000807107c25 */ /* 0x000fc8000f8e0010 */
[----:B------:R-:W-:Y:S02]  /*1ce0*/  IMAD.IADD R17, R17, 0x1, R90 ;  /* 0x0000000111117824 */ /* 0x000fe400078e025a */
[----:B------:R-:W-:Y:S02]  /*1cf0*/  IMAD R23, R5, UR10, RZ ;  /* 0x0000000a05177c24 */ /* 0x000fe4000f8e02ff */
[----:B------:R-:W-:-:S04]  /*1d00*/  IMAD.WIDE.U32 R16, R12, UR4, R16 ;  /* 0x000000040c107c25 */ /* 0x000fc8000f8e0010 */
[----:B------:R-:W-:Y:S02]  /*1d10*/  IMAD.IADD R19, R95, 0x1, R17 ;  /* 0x000000015f137824 */ /* 0x000fe400078e0211 */
[----:B------:R-:W-:Y:S02]  /*1d20*/  IMAD.MOV.U32 R18, RZ, RZ, R16 ;  /* 0x000000ffff127224 */ /* 0x000fe400078e0010 */
[C---:B------:R-:W-:Y:S02]  /*1d30*/  IMAD R96, R4.reuse, UR11, R23 ;  /* 0x0000000b04607c24 */ /* 0x040fe4000f8e0217 */
[----:B------:R-:W-:-:S04]  /*1d40*/  IMAD.WIDE.U32 R22, R4, UR10, R18 ;  /* 0x0000000a04167c25 */ /* 0x000fc8000f8e0012 */
[----:B------:R-:W-:Y:S01]  /*1d50*/  IMAD.IADD R23, R23, 0x1, R96 ;  /* 0x0000000117177824 */ /* 0x000fe200078e0260 */
[----:B------:R-:W-:-:S04]  /*1d60*/  LEA R92, P1, R22, UR14, 0x1 ;  /* 0x0000000e165c7c11 */ /* 0x000fc8000f8208ff */
[----:B------:R-:W-:-:S05]  /*1d70*/  LEA.HI.X R93, R22, UR15, R23, 0x1, P1 ;  /* 0x0000000f165d7c11 */ /* 0x000fca00088f0c17 */
[----:B------:R0:W2:Y:S01]  /*1d80*/  @P2 LDG.E.LTC128B.U16 R97, desc[UR12][R92.64] ;  /* 0x0000000c5c612981 */ /* 0x0000a2000c1e1520 */
[----:B------:R-:W-:Y:S01]  /*1d90*/  IMAD.WIDE.U32 R88, R12, UR4, RZ ;  /* 0x000000040c587c25 */ /* 0x000fe2000f8e00ff */
[----:B------:R-:W-:Y:S01]  /*1da0*/  ULDC.64 UR4, c[0x0][0x650] ;  /* 0x0001940000047ab9 */ /* 0x000fe20000000a00 */
[----:B------:R-:W-:Y:S01]  /*1db0*/  ISETP.GT.AND P1, PT, R8, 0x1, PT ;  /* 0x000000010800780c */ /* 0x000fe20003f24270 */
[----:B------:R-:W-:Y:S01]  /*1dc0*/  BSSY B0, `(.L_x_23) ;  /* 0x0000017000007945 */ /* 0x000fe20003800000 */
[----:B------:R-:W-:Y:S02]  /*1dd0*/  IMAD.IADD R23, R89, 0x1, R95 ;  /* 0x0000000159177824 */ /* 0x000fe400078e025f */
[----:B------:R-:W-:-:S04]  /*1de0*/  IMAD.MOV.U32 R22, RZ, RZ, R88 ;  /* 0x000000ffff167224 */ /* 0x000fc800078e0058 */
[----:B------:R-:W-:-:S04]  /*1df0*/  IMAD.WIDE.U32 R94, R4, UR10, R22 ;  /* 0x0000000a045e7c25 */ /* 0x000fc8000f8e0016 */
[----:B------:R-:W-:Y:S02]  /*1e00*/  IMAD.IADD R95, R96, 0x1, R95 ;  /* 0x00000001605f7824 */ /* 0x000fe400078e025f */
[----:B------:R-:W-:-:S04]  /*1e10*/  IMAD.WIDE.U32 R94, R7, UR8, R94 ;  /* 0x00000008075e7c25 */ /* 0x000fc8000f8e005e */
[----:B------:R-:W-:Y:S02]  /*1e20*/  IMAD.IADD R95, R90, 0x1, R95 ;  /* 0x000000015a5f7824 */ /* 0x000fe400078e025f */
[----:B0-----:R-:W-:-:S04]  /*1e30*/  IMAD.WIDE.U32 R92, R9, UR6, R94 ;  /* 0x00000006095c7c25 */ /* 0x001fc8000f8e005e */
[----:B------:R-:W-:Y:S01]  /*1e40*/  IMAD.IADD R95, R15, 0x1, R93 ;  /* 0x000000010f5f7824 */ /* 0x000fe200078e025d */
[----:B------:R-:W-:Y:S02]  /*1e50*/  IADD3 R12, P4, P5, R11, R92, R2 ;  /* 0x0000005c0b0c7210 */ /* 0x000fe40007d9e002 */
[C---:B------:R-:W-:Y:S02]  /*1e60*/  LEA R92, P3, R14.reuse, UR4, 0x1 ;  /* 0x000000040e5c7c11 */ /* 0x040fe4000f8608ff */
[----:B------:R-:W-:Y:S02]  /*1e70*/  IADD3.X R95, R13, R95, R3, P4, P5 ;  /* 0x0000005f0d5f7210 */ /* 0x000fe400027ea403 */
[----:B------:R-:W-:Y:S02]  /*1e80*/  LEA.HI.X R93, R14, UR5, R91, 0x1, P3 ;  /* 0x000000050e5d7c11 */ /* 0x000fe400098f0c5b */
[----:B------:R-:W-:Y:S02]  /*1e90*/  ISETP.GT.AND P3, PT, R10, RZ, P1 ;  /* 0x000000ff0a00720c */ /* 0x000fe40000f64270 */
[----:B------:R-:W-:-:S04]  /*1ea0*/  LEA R94, P4, R12, UR14, 0x1 ;  /* 0x0000000e0c5e7c11 */ /* 0x000fc8000f8808ff */
[----:B------:R-:W-:Y:S01]  /*1eb0*/  LEA.HI.X R95, R12, UR15, R95, 0x1, P4 ;  /* 0x0000000f0c5f7c11 */ /* 0x000fe2000a0f0c5f */
[----:B--2---:R-:W-:-:S05]  /*1ec0*/  HADD2.F32 R99, -RZ, R97.H0_H0 ;  /* 0x20000061ff637230 */ /* 0x004fca0000004100 */
[----:B------:R-:W-:-:S04]  /*1ed0*/  FMUL R99, R99, R6 ;  /* 0x0000000663637220 */ /* 0x000fc80000400000 */
[----:B------:R-:W-:-:S05]  /*1ee0*/  FFMA R99, R24, R0, R99 ;  /* 0x0000000018637223 */ /* 0x000fca0000000063 */
[----:B------:R-:W-:-:S05]  /*1ef0*/  F2FP.F16.F32.PACK_AB R99, RZ, R99 ;  /* 0x00000063ff63723e */ /* 0x000fca00000000ff */
[----:B------:R0:W-:Y:S01]  /*1f00*/  @P2 STG.E.U16 desc[UR12][R92.64], R99 ;  /* 0x000000635c002986 */ /* 0x0001e2000c10150c */
[----:B------:R-:W-:Y:S05]  /*1f10*/  @!P3 BRA `(.L_x_24) ;  /* 0x000000000004b947 */ /* 0x000fea0003800000 */
[----:B------:R1:W5:Y:S02]  /*1f20*/  LDG.E.LTC128B.U16 R97, desc[UR12][R94.64+0x2] ;  /* 0x0000020c5e617981 */ /* 0x000364000c1e1520 */
.L_x_24:
[----:B------:R-:W-:Y:S05]  /*1f30*/  BSYNC B0 ;  /* 0x0000000000007941 */ /* 0x000fea0003800000 */
.L_x_23:
[----:B------:R-:W-:Y:S01]  /*1f40*/  USHF.L.U32 UR5, UR10, 0x3, URZ ;  /* 0x000000030a057899 */ /* 0x000fe2000800063f */
[----:B-----5:R-:W-:Y:S01]  /*1f50*/  HADD2.F32 R5, -RZ, R97.H0_H0 ;  /* 0x20000061ff057230 */ /* 0x020fe20000004100 */
[----:B------:R-:W-:Y:S01]  /*1f60*/  USHF.L.U64.HI UR4, UR10, 0x3, UR11 ;  /* 0x000000030a047899 */ /* 0x000fe2000801020b */
[----:B------:R-:W-:-:S03]  /*1f70*/  ISETP.GT.AND P0, PT, R10, 0x8, P0 ;  /* 0x000000080a00780c */ /* 0x000fc60000704270 */
[----:B------:R-:W-:Y:S02]  /*1f80*/  IMAD.U32 R98, RZ, RZ, UR5 ;  /* 0x00000005ff627e24 */ /* 0x000fe4000f8e00ff */
[----:B------:R-:W-:Y:S01]  /*1f90*/  FMUL R12, R5, R6 ;  /* 0x00000006050c7220 */ /* 0x000fe20000400000 */
[----:B0-----:R-:W-:-:S03]  /*1fa0*/  IMAD.U32 R99, RZ, RZ, UR4 ;  /* 0x00000004ff637e24 */ /* 0x001fc6000f8e00ff */
[----:B------:R-:W-:Y:S01]  /*1fb0*/  FFMA R12, R25, R0, R12 ;  /* 0x00000000190c7223 */ /* 0x000fe2000000000c */
[----:B------:R-:W-:-:S04]  /*1fc0*/  IMAD.WIDE.U32 R4, R4, UR10, R98 ;  /* 0x0000000a04047c25 */ /* 0x000fc8000f8e0062 */
[----:B------:R-:W-:Y:S01]  /*1fd0*/  IMAD.IADD R5, R96, 0x1, R5 ;  /* 0x0000000160057824 */ /* 0x000fe200078e0205 */
[----:B------:R-:W-:Y:S02]  /*1fe0*/  IADD3 R17, P2, R16, R4, RZ ;  /* 0x0000000410117210 */ /* 0x000fe40007f5e0ff */
[----:B------:R-:W-:-:S03]  /*1ff0*/  F2FP.F16.F32.PACK_AB R12, RZ, R12 ;  /* 0x0000000cff0c723e */ /* 0x000fc600000000ff */
[----:B------:R-:W-:Y:S01]  /*2000*/  IMAD.X R18, R5, 0x1, R19, P2 ;  /* 0x0000000105127824 */ /* 0x000fe200010e0613 */
[----:B------:R-:W-:Y:S01]  /*2010*/  LEA R16, P2, R17, UR14, 0x1 ;  /* 0x0000000e11107c11 */ /* 0x000fe2000f8408ff */
[----:B------:R-:W-:-:S03]  /*2020*/  @P3 IMAD.MOV.U32 R19, RZ, RZ, R93 ;  /* 0x000000ffff133224 */ /* 0x000fc600078e005d */
[----:B------:R-:W-:Y:S01]  /*2030*/  LEA.HI.X R17, R17, UR15, R18, 0x1, P2 ;  /* 0x0000000f11117c11 */ /* 0x000fe200090f0c12 */
[----:B------:R-:W-:-:S05]  /*2040*/  @P3 IMAD.MOV.U32 R18, RZ, RZ, R92 ;  /* 0x000000ffff123224 */ /* 0x000fca00078e005c */
[----:B------:R0:W-:Y:S04]  /*2050*/  @P3 STG.E.U16 desc[UR12][R18.64+0x2], R12 ;  /* 0x0000020c12003986 */ /* 0x0001e8000c10150c */
[----:B------:R-:W2:Y:S01]  /*2060*/  @P0 LDG.E.LTC128B.U16 R97, desc[UR12][R16.64] ;  /* 0x0000000c10610981 */ /* 0x000ea2000c1e1520 */
[----:B------:R-:W-:Y:S01]  /*2070*/  IADD3 R4, P2, R88, R4, RZ ;  /* 0x0000000458047210 */ /* 0x000fe20007f5e0ff */
[----:B------:R-:W-:Y:S01]  /*2080*/  BSSY B0, `(.L_x_25) ;  /* 0x0000015000007945 */ /* 0x000fe20003800000 */
[----:B------:R-:W-:-:S03]  /*2090*/  ISETP.GT.AND P1, PT, R10, 0x8, P1 ;  /* 0x000000080a00780c */ /* 0x000fc60000f24270 */
[----:B------:R-:W-:Y:S02]  /*20a0*/  IMAD.X R5, R5, 0x1, R23, P2 ;  /* 0x0000000105057824 */ /* 0x000fe400010e0617 */
[----:B------:R-:W-:-:S04]  /*20b0*/  IMAD.WIDE.U32 R4, R7, UR8, R4 ;  /* 0x0000000807047c25 */ /* 0x000fc8000f8e0004 */
[----:B------:R-:W-:Y:S02]  /*20c0*/  IMAD.IADD R5, R90, 0x1, R5 ;  /* 0x000000015a057824 */ /* 0x000fe400078e0205 */
[----:B------:R-:W-:-:S03]  /*20d0*/  IMAD.WIDE.U32 R4, R9, UR6, R4 ;  /* 0x0000000609047c25 */ /* 0x000fc6000f8e0004 */
[----:B------:R-:W-:Y:S01]  /*20e0*/  IADD3 R11, P2, P3, R11, R4, R2 ;  /* 0x000000040b0b7210 */ /* 0x000fe20007b5e002 */
[----:B------:R-:W-:Y:S01]  /*20f0*/  IMAD.IADD R2, R15, 0x1, R5 ;  /* 0x000000010f027824 */ /* 0x000fe200078e0205 */
[----:B------:R-:W-:-:S04]  /*2100*/  SHF.L.U64.HI R5, R21, 0x1, R20 ;  /* 0x0000000115057819 */ /* 0x000fc80000010214 */
[----:B0-----:R-:W-:Y:S02]  /*2110*/  IADD3.X R12, R13, R2, R3, P2, P3 ;  /* 0x000000020d0c7210 */ /* 0x001fe400017e6403 */
[----:B------:R-:W-:Y:S02]  /*2120*/  LEA R4, P2, R21, R92, 0x1 ;  /* 0x0000005c15047211 */ /* 0x000fe400078408ff */
[----:B------:R-:W-:-:S03]  /*2130*/  LEA R2, P3, R11, UR14, 0x1 ;  /* 0x0000000e0b027c11 */ /* 0x000fc6000f8608ff */
[----:B------:R-:W-:Y:S01]  /*2140*/  IMAD.X R5, R5, 0x1, R93, P2 ;  /* 0x0000000105057824 */ /* 0x000fe200010e065d */
        /* <DEDUP_REMOVED lines=8> */
.L_x_26:
[----:B------:R-:W-:Y:S05]  /*21d0*/  BSYNC B0 ;  /* 0x0000000000007941 */ /* 0x000fea0003800000 */
.L_x_25:
[----:B0----5:R-:W-:Y:S01]  /*21e0*/  HADD2.F32 R7, -RZ, R97.H0_H0 ;  /* 0x20000061ff077230 */ /* 0x021fe20000004100 */
[----:B------:R-:W-:Y:S01]  /*21f0*/  ISETP.GT.AND P0, PT, R8, 0x8, PT ;  /* 0x000000080800780c */ /* 0x000fe20003f04270 */
[----:B------:R-:W-:Y:S03]  /*2200*/  BSSY B0, `(.L_x_27) ;  /* 0x0000008000007945 */ /* 0x000fe60003800000 */
[----:B------:R-:W-:Y:S01]  /*2210*/  FMUL R12, R7, R6 ;  /* 0x00000006070c7220 */ /* 0x000fe20000400000 */
[----:B------:R-:W-:-:S03]  /*2220*/  ISETP.GT.AND P2, PT, R10, RZ, P0 ;  /* 0x000000ff0a00720c */ /* 0x000fc60000744270 */
[----:B------:R-:W-:-:S05]  /*2230*/  FFMA R12, R27, R0, R12 ;  /* 0x000000001b0c7223 */ /* 0x000fca000000000c */
[----:B------:R-:W-:-:S05]  /*2240*/  F2FP.F16.F32.PACK_AB R12, RZ, R12 ;  /* 0x0000000cff0c723e */ /* 0x000fca00000000ff */
[----:B------:R0:W-:Y:S01]  /*2250*/  @P1 STG.E.U16 desc[UR12][R4.64+0x2], R12 ;  /* 0x0000020c04001986 */ /* 0x0001e2000c10150c */
[----:B------:R-:W-:Y:S05]  /*2260*/  @!P2 BRA `(.L_x_28) ;  /* 0x000000000004a947 */ /* 0x000fea0003800000 */
[----:B------:R3:W5:Y:S02]  /*2270*/  LDG.E.LTC128B.U16 R97, desc[UR12][R94.64+0x10] ;  /* 0x0000100c5e617981 */ /* 0x000764000c1e1520 */
.L_x_28:
[----:B------:R-:W-:Y:S05]  /*2280*/  BSYNC B0 ;  /* 0x0000000000007941 */ /* 0x000fea0003800000 */
.L_x_27:
[----:B-----5:R-:W-:Y:S01]  /*2290*/  HADD2.F32 R7, -RZ, R97.H0_H0 ;  /* 0x20000061ff077230 */ /* 0x020fe20000004100 */
[----:B------:R-:W-:Y:S01]  /*22a0*/  ISETP.GT.AND P1, PT, R8, 0x9, PT ;  /* 0x000000090800780c */ /* 0x000fe20003f24270 */
[----:B0-----:R-:W-:Y:S01]  /*22b0*/  @P2 IMAD.MOV.U32 R12, RZ, RZ, R92 ;  /* 0x000000ffff0c2224 */ /* 0x001fe200078e005c */
[----:B------:R-:W-:Y:S01]  /*22c0*/  BSSY B0, `(.L_x_29) ;  /* 0x0000009000007945 */ /* 0x000fe20003800000 */
[----:B------:R-:W-:Y:S02]  /*22d0*/  @P2 IMAD.MOV.U32 R13, RZ, RZ, R93 ;  /* 0x000000ffff0d2224 */ /* 0x000fe400078e005d */
[----:B------:R-:W-:Y:S01]  /*22e0*/  FMUL R7, R7, R6 ;  /* 0x0000000607077220 */ /* 0x000fe20000400000 */
[----:B------:R-:W-:-:S03]  /*22f0*/  ISETP.GT.AND P3, PT, R10, RZ, P1 ;  /* 0x000000ff0a00720c */ /* 0x000fc60000f64270 */
[----:B------:R-:W-:-:S05]  /*2300*/  FFMA R7, R28, R0, R7 ;  /* 0x000000001c077223 */ /* 0x000fca0000000007 */
[----:B------:R-:W-:-:S05]  /*2310*/  F2FP.F16.F32.PACK_AB R7, RZ, R7 ;  /* 0x00000007ff07723e */ /* 0x000fca00000000ff */
[----:B------:R0:W-:Y:S01]  /*2320*/  @P2 STG.E.U16 desc[UR12][R12.64+0x10], R7 ;  /* 0x000010070c002986 */ /* 0x0001e2000c10150c */
[----:B------:R-:W-:Y:S05]  /*2330*/  @!P3 BRA `(.L_x_30) ;  /* 0x000000000004b947 */ /* 0x000fea0003800000 */
[----:B------:R4:W5:Y:S02]  /*2340*/  LDG.E.LTC128B.U16 R97, desc[UR12][R94.64+0x12] ;  /* 0x0000120c5e617981 */ /* 0x000964000c1e1520 */
.L_x_30:
[----:B------:R-:W-:Y:S05]  /*2350*/  BSYNC B0 ;  /* 0x0000000000007941 */ /* 0x000fea0003800000 */
.L_x_29:
[----:B0----5:R-:W-:Y:S01]  /*2360*/  HADD2.F32 R7, -RZ, R97.H0_H0 ;  /* 0x20000061ff077230 */ /* 0x021fe20000004100 */
[----:B------:R-:W-:Y:S01]  /*2370*/  ISETP.GT.AND P0, PT, R10, 0x8, P0 ;  /* 0x000000080a00780c */ /* 0x000fe20000704270 */
[----:B------:R-:W-:Y:S01]  /*2380*/  @P3 IMAD.MOV.U32 R13, RZ, RZ, R93 ;  /* 0x000000ffff0d3224 */ /* 0x000fe200078e005d */
[----:B------:R-:W-:Y:S02]  /*2390*/  BSSY B0, `(.L_x_31) ;  /* 0x0000009000007945 */ /* 0x000fe40003800000 */
[----:B------:R-:W-:-:S04]  /*23a0*/  FMUL R12, R7, R6 ;  /* 0x00000006070c7220 */ /* 0x000fc80000400000 */
[----:B------:R-:W-:-:S05]  /*23b0*/  FFMA R12, R29, R0, R12 ;  /* 0x000000001d0c7223 */ /* 0x000fca000000000c */
[----:B------:R-:W-:-:S04]  /*23c0*/  F2FP.F16.F32.PACK_AB R12, RZ, R12 ;  /* 0x0000000cff0c723e */ /* 0x000fc800000000ff */
[----:B------:R-:W-:Y:S01]  /*23d0*/  PRMT R7, R12, 0x7610, R7 ;  /* 0x000076100c077816 */ /* 0x000fe20000000007 */
[----:B------:R-:W-:-:S05]  /*23e0*/  @P3 IMAD.MOV.U32 R12, RZ, RZ, R92 ;  /* 0x000000ffff0c3224 */ /* 0x000fca00078e005c */
[----:B------:R0:W-:Y:S01]  /*23f0*/  @P3 STG.E.U16 desc[UR12][R12.64+0x12], R7 ;  /* 0x000012070c003986 */ /* 0x0001e2000c10150c */
[----:B------:R-:W-:Y:S05]  /*2400*/  @!P0 BRA `(.L_x_32) ;  /* 0x0000000000048947 */ /* 0x000fea0003800000 */
[----:B------:R0:W5:Y:S02]  /*2410*/  LDG.E.LTC128B.U16 R97, desc[UR12][R2.64+0x10] ;  /* 0x0000100c02617981 */ /* 0x000164000c1e1520 */
.L_x_32:
[----:B------:R-:W-:Y:S05]  /*2420*/  BSYNC B0 ;  /* 0x0000000000007941 */ /* 0x000fea0003800000 */
.L_x_31:
[----:B0----5:R-:W-:Y:S01]  /*2430*/  HADD2.F32 R7, -RZ, R97.H0_H0 ;  /* 0x20000061ff077230 */ /* 0x021fe20000004100 */
[----:B------:R-:W-:Y:S01]  /*2440*/  ISETP.GT.AND P1, PT, R10, 0x8, P1 ;  /* 0x000000080a00780c */ /* 0x000fe20000f24270 */
[----:B------:R-:W-:Y:S03]  /*2450*/  BSSY B0, `(.L_x_33) ;  /* 0x0000007000007945 */ /* 0x000fe60003800000 */
[----:B------:R-:W-:-:S04]  /*2460*/  FMUL R7, R7, R6 ;  /* 0x0000000607077220 */ /* 0x000fc80000400000 */
[----:B------:R-:W-:-:S05]  /*2470*/  FFMA R7, R30, R0, R7 ;  /* 0x000000001e077223 */ /* 0x000fca0000000007 */
[----:B------:R-:W-:-:S05]  /*2480*/  F2FP.F16.F32.PACK_AB R7, RZ, R7 ;  /* 0x00000007ff07723e */ /* 0x000fca00000000ff */
[----:B------:R0:W-:Y:S01]  /*2490*/  @P0 STG.E.U16 desc[UR12][R4.64+0x10], R7 ;  /* 0x0000100704000986 */ /* 0x0001e2000c10150c */
[----:B------:R-:W-:Y:S05]  /*24a0*/  @!P1 BRA `(.L_x_34) ;  /* 0x0000000000049947 */ /* 0x000fea0003800000 */
[----:B------:R0:W5:Y:S02]  /*24b0*/  LDG.E.LTC128B.U16 R97, desc[UR12][R2.64+0x12] ;  /* 0x0000120c02617981 */ /* 0x000164000c1e1520 */
.L_x_34:
[----:B------:R-:W-:Y:S05]  /*24c0*/  BSYNC B0 ;  /* 0x0000000000007941 */ /* 0x000fea0003800000 */
.L_x_33:
        /* <DEDUP_REMOVED lines=10> */
.L_x_36:
[----:B------:R-:W-:Y:S05]  /*2570*/  BSYNC B0 ;  /* 0x0000000000007941 */ /* 0x000fea0003800000 */
.L_x_35:
        /* <DEDUP_REMOVED lines=12> */
.L_x_38:
[----:B------:R-:W-:Y:S05]  /*2640*/  BSYNC B0 ;  /* 0x0000000000007941 */ /* 0x000fea0003800000 */
.L_x_37:
        /* <DEDUP_REMOVED lines=12> */
.L_x_40:
[----:B------:R-:W-:Y:S05]  /*2710*/  BSYNC B0 ;  /* 0x0000000000007941 */ /* 0x000fea0003800000 */
.L_x_39:
        /* <DEDUP_REMOVED lines=9> */
.L_x_42:
[----:B------:R-:W-:Y:S05]  /*27b0*/  BSYNC B0 ;  /* 0x0000000000007941 */ /* 0x000fea0003800000 */
.L_x_41:
        /* <DEDUP_REMOVED lines=10> */
.L_x_44:
[----:B------:R-:W-:Y:S05]  /*2860*/  BSYNC B0 ;  /* 0x0000000000007941 */ /* 0x000fea0003800000 */
.L_x_43:
        /* <DEDUP_REMOVED lines=12> */
.L_x_46:
[----:B------:R-:W-:Y:S05]  /*2930*/  BSYNC B0 ;  /* 0x0000000000007941 */ /* 0x000fea0003800000 */
.L_x_45:
        /* <DEDUP_REMOVED lines=12> */
.L_x_48:
[----:B------:R-:W-:Y:S05]  /*2a00*/  BSYNC B0 ;  /* 0x0000000000007941 */ /* 0x000fea0003800000 */
.L_x_47:
        /* <DEDUP_REMOVED lines=9> */
.L_x_50:
[----:B------:R-:W-:Y:S05]  /*2aa0*/  BSYNC B0 ;  /* 0x0000000000007941 */ /* 0x000fea0003800000 */
.L_x_49:
        /* <DEDUP_REMOVED lines=10> */
.L_x_52:
[----:B------:R-:W-:Y:S05]  /*2b50*/  BSYNC B0 ;  /* 0x0000000000007941 */ /* 0x000fea0003800000 */
.L_x_51:
        /* <DEDUP_REMOVED lines=12> */
.L_x_54:
[----:B------:R-:W-:Y:S05]  /*2c20*/  BSYNC B0 ;  /* 0x0000000000007941 */ /* 0x000fea0003800000 */
.L_x_53:
        /* <DEDUP_REMOVED lines=12> */
.L_x_56:
[----:B------:R-:W-:Y:S05]  /*2cf0*/  BSYNC B0 ;  /* 0x0000000000007941 */ /* 0x000fea0003800000 */
.L_x_55:
        /* <DEDUP_REMOVED lines=9> */
.L_x_58:
[----:B------:R-:W-:Y:S05]  /*2d90*/  BSYNC B0 ;  /* 0x0000000000007941 */ /* 0x000fea0003800000 */
.L_x_57:
        /* <DEDUP_REMOVED lines=10> */
.L_x_60:
[----:B------:R-:W-:Y:S05]  /*2e40*/  BSYNC B0 ;  /* 0x0000000000007941 */ /* 0x000fea0003800000 */
.L_x_59:
        /* <DEDUP_REMOVED lines=12> */
.L_x_62:
[----:B------:R-:W-:Y:S05]  /*2f10*/  BSYNC B0 ;  /* 0x0000000000007941 */ /* 0x000fea0003800000 */
.L_x_61:
        /* <DEDUP_REMOVED lines=12> */
.L_x_64:
[----:B------:R-:W-:Y:S05]  /*2fe0*/  BSYNC B0 ;  /* 0x0000000000007941 */ /* 0x000fea0003800000 */
.L_x_63:
        /* <DEDUP_REMOVED lines=9> */
.L_x_66:
[----:B------:R-:W-:Y:S05]  /*3080*/  BSYNC B0 ;  /* 0x0000000000007941 */ /* 0x000fea0003800000 */
.L_x_65:
        /* <DEDUP_REMOVED lines=10> */
.L_x_68:
[----:B------:R-:W-:Y:S05]  /*3130*/  BSYNC B0 ;  /* 0x0000000000007941 */ /* 0x000fea0003800000 */
.L_x_67:
        /* <DEDUP_REMOVED lines=12> */
.L_x_70:
[----:B------:R-:W-:Y:S05]  /*3200*/  BSYNC B0 ;  /* 0x0000000000007941 */ /* 0x000fea0003800000 */
.L_x_69:
        /* <DEDUP_REMOVED lines=12> */
.L_x_72:
[----:B------:R-:W-:Y:S05]  /*32d0*/  BSYNC B0 ;  /* 0x0000000000007941 */ /* 0x000fea0003800000 */
.L_x_71:
        /* <DEDUP_REMOVED lines=9> */
.L_x_74:
[----:B------:R-:W-:Y:S05]  /*3370*/  BSYNC B0 ;  /* 0x0000000000007941 */ /* 0x000fea0003800000 */
.L_x_73:
        /* <DEDUP_REMOVED lines=10> */
.L_x_76:
[----:B------:R-:W-:Y:S05]  /*3420*/  BSYNC B0 ;  /* 0x0000000000007941 */ /* 0x000fea0003800000 */
.L_x_75:
        /* <DEDUP_REMOVED lines=12> */
.L_x_78:
[----:B------:R-:W-:Y:S05]  /*34f0*/  BSYNC B0 ;  /* 0x0000000000007941 */ /* 0x000fea0003800000 */
.L_x_77:
        /* <DEDUP_REMOVED lines=12> */
.L_x_80:
[----:B------:R-:W-:Y:S05]  /*35c0*/  BSYNC B0 ;  /* 0x0000000000007941 */ /* 0x000fea0003800000 */
.L_x_79:
        /* <DEDUP_REMOVED lines=9> */
.L_x_82:
[----:B------:R-:W-:Y:S05]  /*3660*/  BSYNC B0 ;  /* 0x0000000000007941 */ /* 0x000fea0003800000 */
.L_x_81:
        /* <DEDUP_REMOVED lines=10> */
.L_x_84:
[----:B------:R-:W-:Y:S05]  /*3710*/  BSYNC B0 ;  /* 0x0000000000007941 */ /* 0x000fea0003800000 */
.L_x_83:
        /* <DEDUP_REMOVED lines=12> */
.L_x_86:
[----:B------:R-:W-:Y:S05]  /*37e0*/  BSYNC B0 ;  /* 0x0000000000007941 */ /* 0x000fea0003800000 */
.L_x_85:
        /* <DEDUP_REMOVED lines=12> */
.L_x_88:
[----:B------:R-:W-:Y:S05]  /*38b0*/  BSYNC B0 ;  /* 0x0000000000007941 */ /* 0x000fea0003800000 */
.L_x_87:
        /* <DEDUP_REMOVED lines=9> */
.L_x_90:
[----:B------:R-:W-:Y:S05]  /*3950*/  BSYNC B0 ;  /* 0x0000000000007941 */ /* 0x000fea0003800000 */
.L_x_89:
        /* <DEDUP_REMOVED lines=10> */
.L_x_92:
[----:B------:R-:W-:Y:S05]  /*3a00*/  BSYNC B0 ;  /* 0x0000000000007941 */ /* 0x000fea0003800000 */
.L_x_91:
        /* <DEDUP_REMOVED lines=12> */
.L_x_94:
[----:B------:R-:W-:Y:S05]  /*3ad0*/  BSYNC B0 ;  /* 0x0000000000007941 */ /* 0x000fea0003800000 */
.L_x_93:
        /* <DEDUP_REMOVED lines=12> */
.L_x_96:
[----:B------:R-:W-:Y:S05]  /*3ba0*/  BSYNC B0 ;  /* 0x0000000000007941 */ /* 0x000fea0003800000 */
.L_x_95:
        /* <DEDUP_REMOVED lines=9> */
.L_x_98:
[----:B------:R-:W-:Y:S05]  /*3c40*/  BSYNC B0 ;  /* 0x0000000000007941 */ /* 0x000fea0003800000 */
.L_x_97:
        /* <DEDUP_REMOVED lines=10> */
.L_x_100:
[----:B------:R-:W-:Y:S05]  /*3cf0*/  BSYNC B0 ;  /* 0x0000000000007941 */ /* 0x000fea0003800000 */
.L_x_99:
        /* <DEDUP_REMOVED lines=12> */
.L_x_102:
[----:B------:R-:W-:Y:S05]  /*3dc0*/  BSYNC B0 ;  /* 0x0000000000007941 */ /* 0x000fea0003800000 */
.L_x_101:
        /* <DEDUP_REMOVED lines=12> */
.L_x_104:
[----:B------:R-:W-:Y:S05]  /*3e90*/  BSYNC B0 ;  /* 0x0000000000007941 */ /* 0x000fea0003800000 */
.L_x_103:
        /* <DEDUP_REMOVED lines=9> */
.L_x_106:
[----:B------:R-:W-:Y:S05]  /*3f30*/  BSYNC B0 ;  /* 0x0000000000007941 */ /* 0x000fea0003800000 */
.L_x_105:
        /* <DEDUP_REMOVED lines=10> */
.L_x_108:
[----:B------:R-:W-:Y:S05]  /*3fe0*/  BSYNC B0 ;  /* 0x0000000000007941 */ /* 0x000fea0003800000 */
.L_x_107:
        /* <DEDUP_REMOVED lines=12> */
.L_x_110:
[----:B------:R-:W-:Y:S05]  /*40b0*/  BSYNC B0 ;  /* 0x0000000000007941 */ /* 0x000fea0003800000 */
.L_x_109:
        /* <DEDUP_REMOVED lines=12> */
.L_x_112:
[----:B------:R-:W-:Y:S05]  /*4180*/  BSYNC B0 ;  /* 0x0000000000007941 */ /* 0x000fea0003800000 */
.L_x_111:
        /* <DEDUP_REMOVED lines=9> */
.L_x_114:
[----:B------:R-:W-:Y:S05]  /*4220*/  BSYNC B0 ;  /* 0x0000000000007941 */ /* 0x000fea0003800000 */
.L_x_113:
        /* <DEDUP_REMOVED lines=10> */
.L_x_116:
[----:B------:R-:W-:Y:S05]  /*42d0*/  BSYNC B0 ;  /* 0x0000000000007941 */ /* 0x000fea0003800000 */
.L_x_115:
        /* <DEDUP_REMOVED lines=12> */
.L_x_118:
[----:B------:R-:W-:Y:S05]  /*43a0*/  BSYNC B0 ;  /* 0x0000000000007941 */ /* 0x000fea0003800000 */
.L_x_117:
        /* <DEDUP_REMOVED lines=12> */
.L_x_120:
[----:B------:R-:W-:Y:S05]  /*4470*/  BSYNC B0 ;  /* 0x0000000000007941 */ /* 0x000fea0003800000 */
.L_x_119:
        /* <DEDUP_REMOVED lines=9> */
.L_x_122:
[----:B------:R-:W-:Y:S05]  /*4510*/  BSYNC B0 ;  /* 0x0000000000007941 */ /* 0x000fea0003800000 */
.L_x_121:
        /* <DEDUP_REMOVED lines=10> */
.L_x_124:
[----:B------:R-:W-:Y:S05]  /*45c0*/  BSYNC B0 ;  /* 0x0000000000007941 */ /* 0x000fea0003800000 */
.L_x_123:
        /* <DEDUP_REMOVED lines=12> */
.L_x_126:
[----:B------:R-:W-:Y:S05]  /*4690*/  BSYNC B0 ;  /* 0x0000000000007941 */ /* 0x000fea0003800000 */
.L_x_125:
        /* <DEDUP_REMOVED lines=12> */
.L_x_128:
[----:B------:R-:W-:Y:S05]  /*4760*/  BSYNC B0 ;  /* 0x0000000000007941 */ /* 0x000fea0003800000 */
.L_x_127:
        /* <DEDUP_REMOVED lines=9> */
.L_x_130:
[----:B------:R-:W-:Y:S05]  /*4800*/  BSYNC B0 ;  /* 0x0000000000007941 */ /* 0x000fea0003800000 */
.L_x_129:
        /* <DEDUP_REMOVED lines=10> */
.L_x_132:
[----:B------:R-:W-:Y:S05]  /*48b0*/  BSYNC B0 ;  /* 0x0000000000007941 */ /* 0x000fea0003800000 */
.L_x_131:
        /* <DEDUP_REMOVED lines=12> */
.L_x_134:
[----:B------:R-:W-:Y:S05]  /*4980*/  BSYNC B0 ;  /* 0x0000000000007941 */ /* 0x000fea0003800000 */
.L_x_133:
        /* <DEDUP_REMOVED lines=12> */
.L_x_136:
[----:B------:R-:W-:Y:S05]  /*4a50*/  BSYNC B0 ;  /* 0x0000000000007941 */ /* 0x000fea0003800000 */
.L_x_135:
        /* <DEDUP_REMOVED lines=9> */
.L_x_138:
[----:B------:R-:W-:Y:S05]  /*4af0*/  BSYNC B0 ;  /* 0x0000000000007941 */ /* 0x000fea0003800000 */
.L_x_137:
        /* <DEDUP_REMOVED lines=10> */
.L_x_140:
[----:B------:R-:W-:Y:S05]  /*4ba0*/  BSYNC B0 ;  /* 0x0000000000007941 */ /* 0x000fea0003800000 */
.L_x_139:
[----:B-----5:R-:W-:Y:S01]  /*4bb0*/  HADD2.F32 R7, -RZ, R97.H0_H0 ;  /* 0x20000061ff077230 */ /* 0x020fe20000004100 */
[----:B------:R-:W-:Y:S01]  /*4bc0*/  ISETP.GT.AND P1, PT, R8, 0x79, PT ;  /* 0x000000790800780c */ /* 0x000fe20003f24270 */
[----:B------:R-:W-:Y:S01]  /*4bd0*/  @P2 IMAD.MOV.U32 R8, RZ, RZ, R92 ;  /* 0x000000ffff082224 */ /* 0x000fe200078e005c */
        /* <DEDUP_REMOVED lines=9> */
.L_x_142:
[----:B------:R-:W-:Y:S05]  /*4c70*/  BSYNC B0 ;  /* 0x0000000000007941 */ /* 0x000fea0003800000 */
.L_x_141:
        /* <DEDUP_REMOVED lines=9> */
.L_x_144:
[----:B------:R-:W-:Y:S05]  /*4d10*/  BSYNC B0 ;  /* 0x0000000000007941 */ /* 0x000fea0003800000 */
.L_x_143:
[----:B-----5:R-:W-:Y:S01]  /*4d20*/  HADD2.F32 R7, -RZ, R97.H0_H0 ;  /* 0x20000061ff077230 */ /* 0x020fe20000004100 */
        /* <DEDUP_REMOVED lines=8> */
.L_x_146:
[----:B------:R-:W-:Y:S05]  /*4db0*/  BSYNC B0 ;  /* 0x0000000000007941 */ /* 0x000fea0003800000 */
.L_x_145:
[----:B-----5:R-:W-:-:S05]  /*4dc0*/  HADD2.F32 R97, -RZ, R97.H0_H0 ;  /* 0x20000061ff617230 */ /* 0x020fca0000004100 */
[----:B------:R-:W-:-:S04]  /*4dd0*/  FMUL R6, R97, R6 ;  /* 0x0000000661067220 */ /* 0x000fc80000400000 */
[----:B------:R-:W-:Y:S01]  /*4de0*/  FFMA R6, R87, R0, R6 ;  /* 0x0000000057067223 */ /* 0x000fe20000000006 */
[----:B------:R-:W-:Y:S06]  /*4df0*/  @!P1 EXIT ;  /* 0x000000000000994d */ /* 0x000fec0003800000 */
[----:B------:R-:W-:-:S05]  /*4e00*/  F2FP.F16.F32.PACK_AB R6, RZ, R6 ;  /* 0x00000006ff06723e */ /* 0x000fca00000000ff */
[----:B------:R-:W-:Y:S01]  /*4e10*/  STG.E.U16 desc[UR12][R4.64+0xf2], R6 ;  /* 0x0000f20604007986 */ /* 0x000fe2000c10150c */
[----:B------:R-:W-:Y:S05]  /*4e20*/  EXIT ;  /* 0x000000000000794d */ /* 0x000fea0003800000 */
.L_x_22:
[----:B------:R-:W-:Y:S01]  /*4e30*/  ISETP.GT.AND P3, PT, R8, 0x1, PT ;  /* 0x000000010800780c */ /* 0x000fe20003f64270 */
[----:B------:R-:W-:Y:S01]  /*4e40*/  ULDC.64 UR4, c[0x0][0x650] ;  /* 0x0001940000047ab9 */ /* 0x000fe20000000a00 */
[-C--:B------:R-:W-:Y:S01]  /*4e50*/  FMUL R24, R24, R0.reuse ;  /* 0x0000000018187220 */ /* 0x080fe20000400000 */
[-C--:B------:R-:W-:Y:S01]  /*4e60*/  FMUL R25, R25, R0.reuse ;  /* 0x0000000019197220 */ /* 0x080fe20000400000 */
[----:B------:R-:W-:Y:S01]  /*4e70*/  ISETP.GT.AND P1, PT, R10, RZ, P3 ;  /* 0x000000ff0a00720c */ /* 0x000fe20001f24270 */
[-C--:B------:R-:W-:Y:S01]  /*4e80*/  FMUL R26, R26, R0.reuse ;  /* 0x000000001a1a7220 */ /* 0x080fe20000400000 */
[----:B------:R-:W-:Y:S01]  /*4e90*/  LEA R2, P4, R14, UR4, 0x1 ;  /* 0x000000040e027c11 */ /* 0x000fe2000f8808ff */
[----:B------:R-:W-:Y:S01]  /*4ea0*/  FMUL R27, R27, R0 ;  /* 0x000000001b1b7220 */ /* 0x000fe20000400000 */
[----:B------:R-:W-:Y:S01]  /*4eb0*/  F2FP.F16.F32.PACK_AB R24, RZ, R24 ;  /* 0x00000018ff18723e */ /* 0x000fe200000000ff */
[-C--:B------:R-:W-:Y:S01]  /*4ec0*/  FMUL R28, R28, R0.reuse ;  /* 0x000000001c1c7220 */ /* 0x080fe20000400000 */
[----:B------:R-:W-:Y:S01]  /*4ed0*/  LEA.HI.X R3, R14, UR5, R91, 0x1, P4 ;  /* 0x000000050e037c11 */ /* 0x000fe2000a0f0c5b */
[-C--:B------:R-:W-:Y:S01]  /*4ee0*/  FMUL R29, R29, R0.reuse ;  /* 0x000000001d1d7220 */ /* 0x080fe20000400000 */
[----:B------:R-:W-:Y:S01]  /*4ef0*/  F2FP.F16.F32.PACK_AB R25, RZ, R25 ;  /* 0x00000019ff19723e */ /* 0x000fe200000000ff */
[-C--:B------:R-:W-:Y:S01]  /*4f00*/  FMUL R30, R30, R0.reuse ;  /* 0x000000001e1e7220 */ /* 0x080fe20000400000 */
[----:B------:R-:W-:Y:S01]  /*4f10*/  SHF.L.U64.HI R5, R21, 0x1, R20 ;  /* 0x0000000115057819 */ /* 0x000fe20000010214 */
[----:B------:R-:W-:Y:S01]  /*4f20*/  @P2 STG.E.U16 desc[UR12][R2.64], R24 ;  /* 0x0000001802002986 */ /* 0x000fe2000c10150c */
[----:B------:R-:W-:Y:S01]  /*4f30*/  ISETP.GT.AND P2, PT, R10, 0x8, P0 ;  /* 0x000000080a00780c */ /* 0x000fe20000744270 */
[----:B------:R-:W-:Y:S01]  /*4f40*/  FMUL R31, R31, R0 ;  /* 0x000000001f1f7220 */ /* 0x000fe20000400000 */
[----:B------:R-:W-:Y:S01]  /*4f50*/  LEA R4, P5, R21, R2, 0x1 ;  /* 0x0000000215047211 */ /* 0x000fe200078a08ff */
[----:B------:R-:W-:Y:S01]  /*4f60*/  @P1 STG.E.U16 desc[UR12][R2.64+0x2], R25 ;  /* 0x0000021902001986 */ /* 0x000fe2000c10150c */
[----:B------:R-:W-:Y:S01]  /*4f70*/  ISETP.GT.AND P1, PT, R8, 0x8, PT ;  /* 0x000000080800780c */ /* 0x000fe20003f24270 */
[-C--:B------:R-:W-:Y:S01]  /*4f80*/  FMUL R32, R32, R0.reuse ;  /* 0x0000000020207220 */ /* 0x080fe20000400000 */
[----:B------:R-:W-:Y:S01]  /*4f90*/  ISETP.GT.AND P3, PT, R10, 0x8, P3 ;  /* 0x000000080a00780c */ /* 0x000fe20001f64270 */
[----:B------:R-:W-:Y:S01]  /*4fa0*/  IMAD.X R5, R5, 0x1, R3, P5 ;  /* 0x0000000105057824 */ /* 0x000fe200028e0603 */
[----:B------:R-:W-:Y:S01]  /*4fb0*/  ISETP.GT.AND P0, PT, R8, 0x9, PT ;  /* 0x000000090800780c */ /* 0x000fe20003f04270 */
[-C--:B------:R-:W-:Y:S01]  /*4fc0*/  FMUL R33, R33, R0.reuse ;  /* 0x0000000021217220 */ /* 0x080fe20000400000 */
[----:B------:R-:W-:Y:S01]  /*4fd0*/  ISETP.GT.AND P4, PT, R10, RZ, P1 ;  /* 0x000000ff0a00720c */ /* 0x000fe20000f84270 */
[-C--:B------:R-:W-:Y:S01]  /*4fe0*/  FMUL R34, R34, R0.reuse ;  /* 0x0000000022227220 */ /* 0x080fe20000400000 */
[----:B------:R-:W-:Y:S01]  /*4ff0*/  ISETP.GT.AND P5, PT, R10, RZ, P0 ;  /* 0x000000ff0a00720c */ /* 0x000fe200007a4270 */
[----:B------:R-:W-:Y:S01]  /*5000*/  FMUL R35, R35, R0 ;  /* 0x0000000023237220 */ /* 0x000fe20000400000 */
[----:B------:R-:W-:Y:S01]  /*5010*/  F2FP.F16.F32.PACK_AB R26, RZ, R26 ;  /* 0x0000001aff1a723e */ /* 0x000fe200000000ff */
[-C--:B------:R-:W-:Y:S01]  /*5020*/  FMUL R36, R36, R0.reuse ;  /* 0x0000000024247220 */ /* 0x080fe20000400000 */
[----:B------:R-:W-:Y:S01]  /*5030*/  F2FP.F16.F32.PACK_AB R27, RZ, R27 ;  /* 0x0000001bff1b723e */ /* 0x000fe200000000ff */
[----:B------:R-:W-:Y:S01]  /*5040*/  FMUL R37, R37, R0 ;  /* 0x0000000025257220 */ /* 0x000fe20000400000 */
[----:B------:R-:W-:Y:S01]  /*5050*/  F2FP.F16.F32.PACK_AB R28, RZ, R28 ;  /* 0x0000001cff1c723e */ /* 0x000fe200000000ff */
[----:B------:R-:W-:Y:S01]  /*5060*/  @P2 STG.E.U16 desc[UR12][R4.64], R26 ;  /* 0x0000001a04002986 */ /* 0x000fe2000c10150c */
[----:B------:R-:W-:Y:S01]  /*5070*/  ISETP.GT.AND P1, PT, R10, 0x8, P1 ;  /* 0x000000080a00780c */ /* 0x000fe20000f24270 */
[-C--:B------:R-:W-:Y:S01]  /*5080*/  FMUL R38, R38, R0.reuse ;  /* 0x0000000026267220 */ /* 0x080fe20000400000 */
[----:B------:R-:W-:Y:S01]  /*5090*/  F2FP.F16.F32.PACK_AB R29, RZ, R29 ;  /* 0x0000001dff1d723e */ /* 0x000fe200000000ff */
[----:B------:R-:W-:Y:S01]  /*50a0*/  @P3 STG.E.U16 desc[UR12][R4.64+0x2], R27 ;  /* 0x0000021b04003986 */ /* 0x000fe2000c10150c */
[----:B------:R-:W-:Y:S01]  /*50b0*/  ISETP.GT.AND P3, PT, R8, 0x10, PT ;  /* 0x000000100800780c */ /* 0x000fe20003f64270 */
[-C--:B------:R-:W-:Y:S01]  /*50c0*/  FMUL R39, R39, R0.reuse ;  /* 0x0000000027277220 */ /* 0x080fe20000400000 */
[----:B------:R-:W-:Y:S01]  /*50d0*/  ISETP.GT.AND P2, PT, R10, 0x8, P0 ;  /* 0x000000080a00780c */ /* 0x000fe20000744270 */
[----:B------:R-:W-:Y:S01]  /*50e0*/  @P4 STG.E.U16 desc[UR12][R2.64+0x10], R28 ;  /* 0x0000101c02004986 */ /* 0x000fe2000c10150c */
[----:B------:R-:W-:Y:S01]  /*50f0*/  ISETP.GT.AND P0, PT, R8, 0x11, PT ;  /* 0x000000110800780c */ /* 0x000fe20003f04270 */
[-C--:B------:R-:W-:Y:S01]  /*5100*/  FMUL R40, R40, R0.reuse ;  /* 0x0000000028287220 */ /* 0x080fe20000400000 */
[C---:B------:R-:W-:Y:S01]  /*5110*/  ISETP.GT.AND P4, PT, R10.reuse, RZ, P3 ;  /* 0x000000ff0a00720c */ /* 0x040fe20001f84270 */
[----:B------:R-:W-:Y:S01]  /*5120*/  @P5 STG.E.U16 desc[UR12][R2.64+0x12], R29 ;  /* 0x0000121d02005986 */ /* 0x000fe2000c10150c */
        /* <DEDUP_REMOVED lines=153> */
[----:B------:R-:W-:Y:S01]  /*5ac0*/  FMUL R0, R87, R0 ;  /* 0x0000000057007220 */ /* 0x000fe20000400000 */
[----:B------:R-:W-:Y:S01]  /*5ad0*/  ISETP.GT.AND P2, PT, R10, 0x8, P0 ;  /* 0x000000080a00780c */ /* 0x000fe20000744270 */
[----:B------:R-:W-:Y:S01]  /*5ae0*/  @P4 STG.E.U16 desc[UR12][R2.64+0x90], R60 ;  /* 0x0000903c02004986 */ /* 0x000fe2000c10150c */
[----:B------:R-:W-:-:S02]  /*5af0*/  ISETP.GT.AND P0, PT, R8, 0x51, PT ;  /* 0x000000510800780c */ /* 0x000fc40003f04270 */
[C---:B------:R-:W-:Y:S01]  /*5b00*/  ISETP.GT.AND P4, PT, R10.reuse, RZ, P3 ;  /* 0x000000ff0a00720c */ /* 0x040fe20001f84270 */
[----:B------:R-:W-:Y:S01]  /*5b10*/  @P5 STG.E.U16 desc[UR12][R2.64+0x92], R61 ;  /* 0x0000923d02005986 */ /* 0x000fe2000c10150c */
[C---:B------:R-:W-:Y:S02]  /*5b20*/  ISETP.GT.AND P5, PT, R10.reuse, RZ, P0 ;  /* 0x000000ff0a00720c */ /* 0x040fe400007a4270 */
[----:B------:R-:W-:Y:S02]  /*5b30*/  F2FP.F16.F32.PACK_AB R62, RZ, R62 ;  /* 0x0000003eff3e723e */ /* 0x000fe400000000ff */
[----:B------:R-:W-:Y:S02]  /*5b40*/  F2FP.F16.F32.PACK_AB R63, RZ, R63 ;  /* 0x0000003fff3f723e */ /* 0x000fe400000000ff */
[----:B------:R-:W-:Y:S01]  /*5b50*/  F2FP.F16.F32.PACK_AB R64, RZ, R64 ;  /* 0x00000040ff40723e */ /* 0x000fe200000000ff */
[----:B------:R-:W-:Y:S01]  /*5b60*/  @P1 STG.E.U16 desc[UR12][R4.64+0x90], R62 ;  /* 0x0000903e04001986 */ /* 0x000fe2000c10150c */
[----:B------:R-:W-:-:S02]  /*5b70*/  ISETP.GT.AND P1, PT, R10, 0x8, P3 ;  /* 0x000000080a00780c */ /* 0x000fc40001f24270 */
[----:B------:R-:W-:Y:S01]  /*5b80*/  F2FP.F16.F32.PACK_AB R65, RZ, R65 ;  /* 0x00000041ff41723e */ /* 0x000fe200000000ff */
[----:B------:R-:W-:Y:S01]  /*5b90*/  @P2 STG.E.U16 desc[UR12][R4.64+0x92], R63 ;  /* 0x0000923f04002986 */ /* 0x000fe2000c10150c */
[----:B------:R-:W-:Y:S02]  /*5ba0*/  ISETP.GT.AND P2, PT, R8, 0x58, PT ;  /* 0x000000580800780c */ /* 0x000fe40003f44270 */
[----:B------:R-:W-:Y:S01]  /*5bb0*/  ISETP.GT.AND P0, PT, R10, 0x8, P0 ;  /* 0x000000080a00780c */ /* 0x000fe20000704270 */
[----:B------:R-:W-:Y:S01]  /*5bc0*/  @P4 STG.E.U16 desc[UR12][R2.64+0xa0], R64 ;  /* 0x0000a04002004986 */ /* 0x000fe2000c10150c */
[----:B------:R-:W-:Y:S02]  /*5bd0*/  ISETP.GT.AND P3, PT, R8, 0x59, PT ;  /* 0x000000590800780c */ /* 0x000fe40003f64270 */
[C---:B------:R-:W-:Y:S01]  /*5be0*/  ISETP.GT.AND P4, PT, R10.reuse, RZ, P2 ;  /* 0x000000ff0a00720c */ /* 0x040fe20001784270 */
[----:B------:R-:W-:Y:S01]  /*5bf0*/  @P5 STG.E.U16 desc[UR12][R2.64+0xa2], R65 ;  /* 0x0000a24102005986 */ /* 0x000fe2000c10150c */
[----:B------:R-:W-:-:S02]  /*5c00*/  ISETP.GT.AND P5, PT, R10, RZ, P3 ;  /* 0x000000ff0a00720c */ /* 0x000fc40001fa4270 */
[----:B------:R-:W-:Y:S02]  /*5c10*/  F2FP.F16.F32.PACK_AB R66, RZ, R66 ;  /* 0x00000042ff42723e */ /* 0x000fe400000000ff */
[----:B------:R-:W-:Y:S02]  /*5c20*/  F2FP.F16.F32.PACK_AB R67, RZ, R67 ;  /* 0x00000043ff43723e */ /* 0x000fe400000000ff */
[----:B------:R-:W-:Y:S01]  /*5c30*/  F2FP.F16.F32.PACK_AB R68, RZ, R68 ;  /* 0x00000044ff44723e */ /* 0x000fe200000000ff */
[----:B------:R-:W-:Y:S01]  /*5c40*/  @P1 STG.E.U16 desc[UR12][R4.64+0xa0], R66 ;  /* 0x0000a04204001986 */ /* 0x000fe2000c10150c */
[C---:B------:R-:W-:Y:S02]  /*5c50*/  ISETP.GT.AND P1, PT, R10.reuse, 0x8, P2 ;  /* 0x000000080a00780c */ /* 0x040fe40001724270 */
[----:B------:R-:W-:Y:S01]  /*5c60*/  F2FP.F16.F32.PACK_AB R69, RZ, R69 ;  /* 0x00000045ff45723e */ /* 0x000fe200000000ff */
[----:B------:R-:W-:Y:S01]  /*5c70*/  @P0 STG.E.U16 desc[UR12][R4.64+0xa2], R67 ;  /* 0x0000a24304000986 */ /* 0x000fe2000c10150c */
[----:B------:R-:W-:-:S02]  /*5c80*/  ISETP.GT.AND P2, PT, R10, 0x8, P3 ;  /* 0x000000080a00780c */ /* 0x000fc40001f44270 */
[C---:B------:R-:W-:Y:S01]  /*5c90*/  ISETP.GT.AND P3, PT, R8.reuse, 0x60, PT ;  /* 0x000000600800780c */ /* 0x040fe20003f64270 */
[----:B------:R-:W-:Y:S01]  /*5ca0*/  @P4 STG.E.U16 desc[UR12][R2.64+0xb0], R68 ;  /* 0x0000b04402004986 */ /* 0x000fe2000c10150c */
[----:B------:R-:W-:Y:S02]  /*5cb0*/  ISETP.GT.AND P0, PT, R8, 0x61, PT ;  /* 0x000000610800780c */ /* 0x000fe40003f04270 */
[C---:B------:R-:W-:Y:S01]  /*5cc0*/  ISETP.GT.AND P4, PT, R10.reuse, RZ, P3 ;  /* 0x000000ff0a00720c */ /* 0x040fe20001f84270 */
[----:B------:R-:W-:Y:S01]  /*5cd0*/  @P5 STG.E.U16 desc[UR12][R2.64+0xb2], R69 ;  /* 0x0000b24502005986 */ /* 0x000fe2000c10150c */
[----:B------:R-:W-:Y:S02]  /*5ce0*/  ISETP.GT.AND P5, PT, R10, RZ, P0 ;  /* 0x000000ff0a00720c */ /* 0x000fe400007a4270 */
[----:B------:R-:W-:Y:S02]  /*5cf0*/  F2FP.F16.F32.PACK_AB R70, RZ, R70 ;  /* 0x00000046ff46723e */ /* 0x000fe400000000ff */
[----:B------:R-:W-:-:S02]  /*5d00*/  F2FP.F16.F32.PACK_AB R71, RZ, R71 ;  /* 0x00000047ff47723e */ /* 0x000fc400000000ff */
[----:B------:R-:W-:Y:S01]  /*5d10*/  F2FP.F16.F32.PACK_AB R72, RZ, R72 ;  /* 0x00000048ff48723e */ /* 0x000fe200000000ff */
[----:B------:R-:W-:Y:S01]  /*5d20*/  @P1 STG.E.U16 desc[UR12][R4.64+0xb0], R70 ;  /* 0x0000b04604001986 */ /* 0x000fe2000c10150c */
[----:B------:R-:W-:Y:S02]  /*5d30*/  F2FP.F16.F32.PACK_AB R73, RZ, R73 ;  /* 0x00000049ff49723e */ /* 0x000fe400000000ff */
[C---:B------:R-:W-:Y:S01]  /*5d40*/  ISETP.GT.AND P1, PT, R10.reuse, 0x8, P3 ;  /* 0x000000080a00780c */ /* 0x040fe20001f24270 */
[----:B------:R-:W-:Y:S01]  /*5d50*/  @P2 STG.E.U16 desc[UR12][R4.64+0xb2], R71 ;  /* 0x0000b24704002986 */ /* 0x000fe2000c10150c */
[----:B------:R-:W-:Y:S02]  /*5d60*/  ISETP.GT.AND P0, PT, R10, 0x8, P0 ;  /* 0x000000080a00780c */ /* 0x000fe40000704270 */
[----:B------:R-:W-:Y:S01]  /*5d70*/  F2FP.F16.F32.PACK_AB R74, RZ, R74 ;  /* 0x0000004aff4a723e */ /* 0x000fe200000000ff */
[----:B------:R-:W-:Y:S01]  /*5d80*/  @P4 STG.E.U16 desc[UR12][R2.64+0xc0], R72 ;  /* 0x0000c04802004986 */ /* 0x000fe2000c10150c */
[----:B------:R-:W-:-:S02]  /*5d90*/  ISETP.GT.AND P4, PT, R8, 0x68, PT ;  /* 0x000000680800780c */ /* 0x000fc40003f84270 */
[----:B------:R-:W-:Y:S01]  /*5da0*/  F2FP.F16.F32.PACK_AB R75, RZ, R75 ;  /* 0x0000004bff4b723e */ /* 0x000fe200000000ff */
[----:B------:R-:W-:Y:S01]  /*5db0*/  @P5 STG.E.U16 desc[UR12][R2.64+0xc2], R73 ;  /* 0x0000c24902005986 */ /* 0x000fe2000c10150c */
[----:B------:R-:W-:Y:S02]  /*5dc0*/  ISETP.GT.AND P5, PT, R8, 0x69, PT ;  /* 0x000000690800780c */ /* 0x000fe40003fa4270 */
[C---:B------:R-:W-:Y:S01]  /*5dd0*/  ISETP.GT.AND P2, PT, R10.reuse, RZ, P4 ;  /* 0x000000ff0a00720c */ /* 0x040fe20002744270 */
[----:B------:R-:W-:Y:S01]  /*5de0*/  @P1 STG.E.U16 desc[UR12][R4.64+0xc0], R74 ;  /* 0x0000c04a04001986 */ /* 0x000fe2000c10150c */
[----:B------:R-:W-:Y:S02]  /*5df0*/  ISETP.GT.AND P6, PT, R10, RZ, P5 ;  /* 0x000000ff0a00720c */ /* 0x000fe40002fc4270 */
[----:B------:R-:W-:Y:S01]  /*5e00*/  F2FP.F16.F32.PACK_AB R76, RZ, R76 ;  /* 0x0000004cff4c723e */ /* 0x000fe200000000ff */
[----:B------:R-:W-:Y:S01]  /*5e10*/  @P0 STG.E.U16 desc[UR12][R4.64+0xc2], R75 ;  /* 0x0000c24b04000986 */ /* 0x000fe2000c10150c */
[----:B------:R-:W-:-:S02]  /*5e20*/  F2FP.F16.F32.PACK_AB R77, RZ, R77 ;  /* 0x0000004dff4d723e */ /* 0x000fc400000000ff */
[----:B------:R-:W-:Y:S02]  /*5e30*/  ISETP.GT.AND P3, PT, R8, 0x70, PT ;  /* 0x000000700800780c */ /* 0x000fe40003f64270 */
[----:B------:R-:W-:Y:S02]  /*5e40*/  ISETP.GT.AND P4, PT, R10, 0x8, P4 ;  /* 0x000000080a00780c */ /* 0x000fe40002784270 */
[----:B------:R-:W-:Y:S01]  /*5e50*/  F2FP.F16.F32.PACK_AB R78, RZ, R78 ;  /* 0x0000004eff4e723e */ /* 0x000fe200000000ff */
[----:B------:R-:W-:Y:S01]  /*5e60*/  @P2 STG.E.U16 desc[UR12][R2.64+0xd0], R76 ;  /* 0x0000d04c02002986 */ /* 0x000fe2000c10150c */
[----:B------:R-:W-:Y:S02]  /*5e70*/  ISETP.GT.AND P2, PT, R8, 0x71, PT ;  /* 0x000000710800780c */ /* 0x000fe40003f44270 */
[----:B------:R-:W-:Y:S01]  /*5e80*/  F2FP.F16.F32.PACK_AB R79, RZ, R79 ;  /* 0x0000004fff4f723e */ /* 0x000fe200000000ff */
[----:B------:R-:W-:Y:S01]  /*5e90*/  @P6 STG.E.U16 desc[UR12][R2.64+0xd2], R77 ;  /* 0x0000d24d02006986 */ /* 0x000fe2000c10150c */
[----:B------:R-:W-:-:S02]  /*5ea0*/  ISETP.GT.AND P6, PT, R10, 0x8, P5 ;  /* 0x000000080a00780c */ /* 0x000fc40002fc4270 */
[----:B------:R-:W-:Y:S02]  /*5eb0*/  ISETP.GT.AND P5, PT, R10, RZ, P3 ;  /* 0x000000ff0a00720c */ /* 0x000fe40001fa4270 */
[----:B------:R-:W-:Y:S01]  /*5ec0*/  F2FP.F16.F32.PACK_AB R80, RZ, R80 ;  /* 0x00000050ff50723e */ /* 0x000fe200000000ff */
[----:B------:R-:W-:Y:S01]  /*5ed0*/  @P4 STG.E.U16 desc[UR12][R4.64+0xd0], R78 ;  /* 0x0000d04e04004986 */ /* 0x000fe2000c10150c */
[C---:B------:R-:W-:Y:S02]  /*5ee0*/  ISETP.GT.AND P1, PT, R8.reuse, 0x78, PT ;  /* 0x000000780800780c */ /* 0x040fe40003f24270 */
[----:B------:R-:W-:Y:S02]  /*5ef0*/  ISETP.GT.AND P0, PT, R8, 0x79, PT ;  /* 0x000000790800780c */ /* 0x000fe40003f04270 */
[C---:B------:R-:W-:Y:S02]  /*5f00*/  ISETP.GT.AND P4, PT, R10.reuse, RZ, P2 ;  /* 0x000000ff0a00720c */ /* 0x040fe40001784270 */
[C---:B------:R-:W-:Y:S01]  /*5f10*/  ISETP.GT.AND P3, PT, R10.reuse, 0x8, P3 ;  /* 0x000000080a00780c */ /* 0x040fe20001f64270 */
[----:B------:R-:W-:Y:S01]  /*5f20*/  @P6 STG.E.U16 desc[UR12][R4.64+0xd2], R79 ;  /* 0x0000d24f04006986 */ /* 0x000fe2000c10150c */
[----:B------:R-:W-:-:S02]  /*5f30*/  ISETP.GT.AND P2, PT, R10, 0x8, P2 ;  /* 0x000000080a00780c */ /* 0x000fc40001744270 */
[C---:B------:R-:W-:Y:S01]  /*5f40*/  ISETP.GT.AND P6, PT, R10.reuse, RZ, P0 ;  /* 0x000000ff0a00720c */ /* 0x040fe200007c4270 */
[----:B------:R-:W-:Y:S01]  /*5f50*/  @P5 STG.E.U16 desc[UR12][R2.64+0xe0], R80 ;  /* 0x0000e05002005986 */ /* 0x000fe2000c10150c */
[C---:B------:R-:W-:Y:S02]  /*5f60*/  ISETP.GT.AND P5, PT, R10.reuse, RZ, P1 ;  /* 0x000000ff0a00720c */ /* 0x040fe40000fa4270 */
[C---:B------:R-:W-:Y:S02]  /*5f70*/  ISETP.GT.AND P1, PT, R10.reuse, 0x8, P1 ;  /* 0x000000080a00780c */ /* 0x040fe40000f24270 */
[----:B------:R-:W-:Y:S02]  /*5f80*/  F2FP.F16.F32.PACK_AB R81, RZ, R81 ;  /* 0x00000051ff51723e */ /* 0x000fe400000000ff */
[----:B------:R-:W-:Y:S02]  /*5f90*/  F2FP.F16.F32.PACK_AB R82, RZ, R82 ;  /* 0x00000052ff52723e */ /* 0x000fe400000000ff */
[----:B------:R-:W-:Y:S01]  /*5fa0*/  F2FP.F16.F32.PACK_AB R83, RZ, R83 ;  /* 0x00000053ff53723e */ /* 0x000fe200000000ff */
[----:B------:R-:W-:Y:S01]  /*5fb0*/  @P4 STG.E.U16 desc[UR12][R2.64+0xe2], R81 ;  /* 0x0000e25102004986 */ /* 0x000fe2000c10150c */
[----:B------:R-:W-:-:S02]  /*5fc0*/  ISETP.GT.AND P0, PT, R10, 0x8, P0 ;  /* 0x000000080a00780c */ /* 0x000fc40000704270 */
[----:B------:R-:W-:Y:S01]  /*5fd0*/  F2FP.F16.F32.PACK_AB R84, RZ, R84 ;  /* 0x00000054ff54723e */ /* 0x000fe200000000ff */
[----:B------:R-:W-:Y:S01]  /*5fe0*/  @P3 STG.E.U16 desc[UR12][R4.64+0xe0], R82 ;  /* 0x0000e05204003986 */ /* 0x000fe2000c10150c */
[----:B------:R-:W-:Y:S02]  /*5ff0*/  F2FP.F16.F32.PACK_AB R85, RZ, R85 ;  /* 0x00000055ff55723e */ /* 0x000fe400000000ff */
[----:B------:R-:W-:Y:S01]  /*6000*/  F2FP.F16.F32.PACK_AB R86, RZ, R86 ;  /* 0x00000056ff56723e */ /* 0x000fe200000000ff */
[----:B------:R-:W-:Y:S04]  /*6010*/  @P2 STG.E.U16 desc[UR12][R4.64+0xe2], R83 ;  /* 0x0000e25304002986 */ /* 0x000fe8000c10150c */
[----:B------:R-:W-:Y:S04]  /*6020*/  @P5 STG.E.U16 desc[UR12][R2.64+0xf0], R84 ;  /* 0x0000f05402005986 */ /* 0x000fe8000c10150c */
[----:B------:R0:W-:Y:S02]  /*6030*/  @P6 STG.E.U16 desc[UR12][R2.64+0xf2], R85 ;  /* 0x0000f25502006986 */ /* 0x0001e4000c10150c */
[----:B0-----:R-:W-:-:S02]  /*6040*/  @P1 IMAD.MOV.U32 R2, RZ, RZ, R4 ;  /* 0x000000ffff021224 */ /* 0x001fc400078e0004 */
[----:B------:R-:W-:-:S05]  /*6050*/  @P1 IMAD.MOV.U32 R3, RZ, RZ, R5 ;  /* 0x000000ffff031224 */ /* 0x000fca00078e0005 */
[----:B------:R0:W-:Y:S01]  /*6060*/  @P1 STG.E.U16 desc[UR12][R2.64+0xf0], R86 ;  /* 0x0000f05602001986 */ /* 0x0001e2000c10150c */
[----:B------:R-:W-:Y:S05]  /*6070*/  @!P0 EXIT ;  /* 0x000000000000894d */ /* 0x000fea0003800000 */
[----:B------:R-:W-:-:S05]  /*6080*/  F2FP.F16.F32.PACK_AB R0, RZ, R0 ;  /* 0x00000000ff00723e */ /* 0x000fca00000000ff */
[----:B------:R-:W-:Y:S01]  /*6090*/  STG.E.U16 desc[UR12][R4.64+0xf2], R0 ;  /* 0x0000f20004007986 */ /* 0x000fe2000c10150c */
[----:B------:R-:W-:Y:S05]  /*60a0*/  EXIT ;  /* 0x000000000000794d */ /* 0x000fea0003800000 */
.L_x_10:
[----:B------:R-:W-:-:S13]  /*60b0*/  ISETP.NE.AND P0, PT, R3, RZ, PT ;  /* 0x000000ff0300720c */ /* 0x000fda0003f05270 */
[----:B------:R-:W-:Y:S05]  /*60c0*/  @P0 EXIT ;  /* 0x000000000000094d */ /* 0x000fea0003800000 */
[----:B------:R-:W-:-:S13]  /*60d0*/  ELECT P0, URZ, PT ;  /* 0x00000000003f782f */ /* 0x000fda0003800000 */
[----:B------:R-:W-:Y:S05]  /*60e0*/  @!P0 BRA `(.L_x_147) ;  /* 0x0000000800188947 */ /* 0x000fea0003800000 */
[----:B------:R-:W-:Y:S02]  /*60f0*/  ISETP.GE.AND P0, PT, R16, 0x1, PT ;  /* 0x000000011000780c */ /* 0x000fe40003f06270 */
[----:B-----5:R-:W-:-:S04]  /*6100*/  SHF.R.S32.HI R0, RZ, 0x1f, R13 ;  /* 0x0000001fff007819 */ /* 0x020fc8000001140d */
[----:B------:R-:W-:-:S07]  /*6110*/  LEA.HI R3, R0, R13, RZ, 0x7 ;  /* 0x0000000d00037211 */ /* 0x000fce00078f38ff */
[----:B------:R-:W-:Y:S05]  /*6120*/  @!P0 BRA `(.L_x_147) ;  /* 0x0000000800088947 */ /* 0x000fea0003800000 */
[----:B------:R-:W1:Y:S01]  /*6130*/  LDC.64 R14, c[0x0][0x4f8] ;  /* 0x00013e00ff0e7b82 */ /* 0x000e620000000a00 */
[----:B---3--:R-:W-:Y:S01]  /*6140*/  LOP3.LUT R6, R3, 0xffffff80, RZ, 0xc0, !PT ;  /* 0xffffff8003067812 */ /* 0x008fe200078ec0ff */
[----:B------:R-:W-:Y:S01]  /*6150*/  ULDC.64 UR4, c[0x0][0x4c0] ;  /* 0x0001300000047ab9 */ /* 0x000fe20000000a00 */
[----:B------:R-:W-:Y:S01]  /*6160*/  LOP3.LUT P0, RZ, R13, 0x1f, RZ, 0xc0, !PT ;  /* 0x0000001f0dff7812 */ /* 0x000fe2000780c0ff */
[----:B------:R-:W-:Y:S02]  /*6170*/  IMAD.SHL.U32 R11, R11, 0x80, RZ ;  /* 0x000000800b0b7824 */ /* 0x000fe400078e00ff */
[----:B------:R-:W-:Y:S02]  /*6180*/  IMAD.IADD R6, R13, 0x1, -R6 ;  /* 0x000000010d067824 */ /* 0x000fe400078e0a06 */
[----:B------:R-:W2:Y:S01]  /*6190*/  LDC R0, c[0x0][0x500] ;  /* 0x00014000ff007b82 */ /* 0x000ea20000000800 */
[----:B------:R-:W-:Y:S02]  /*61a0*/  VIADD R13, R10, 0x1 ;  /* 0x000000010a0d7836 */ /* 0x000fe40000000000 */
[C---:B------:R-:W-:Y:S01]  /*61b0*/  ISETP.NE.AND P2, PT, R6.reuse, RZ, PT ;  /* 0x000000ff0600720c */ /* 0x040fe20003f45270 */
[----:B------:R-:W-:Y:S01]  /*61c0*/  IMAD.MOV.U32 R3, RZ, RZ, RZ ;  /* 0x000000ffff037224 */ /* 0x000fe200078e00ff */
[----:B------:R-:W-:Y:S01]  /*61d0*/  ISETP.NE.OR P0, PT, R6, RZ, !P0 ;  /* 0x000000ff0600720c */ /* 0x000fe20004705670 */
[----:B0-----:R-:W-:-:S02]  /*61e0*/  IMAD.SHL.U32 R6, R4, 0x40, RZ ;  /* 0x0000004004067824 */ /* 0x001fc400078e00ff */
[----:B------:R-:W-:Y:S02]  /*61f0*/  VIADD R16, R11, 0x40 ;  /* 0x000000400b107836 */ /* 0x000fe40000000000 */
[----:B-1----:R-:W-:Y:S01]  /*6200*/  IMAD R14, R9, UR4, R14 ;  /* 0x00000004090e7c24 */ /* 0x002fe2000f8e020e */
[----:B------:R-:W-:Y:S01]  /*6210*/  ULDC UR4, c[0x0][0x4c8] ;  /* 0x0001320000047ab9 */ /* 0x000fe20000000800 */
[----:B------:R-:W-:Y:S01]  /*6220*/  IMAD R15, R12, UR5, R15 ;  /* 0x000000050c0f7c24 */ /* 0x000fe2000f8e020f */
[----:B------:R-:W-:Y:S01]  /*6230*/  LOP3.LUT R9, R2, 0x2, RZ, 0xfc, !PT ;  /* 0x0000000202097812 */ /* 0x000fe200078efcff */
[----:B------:R-:W-:Y:S02]  /*6240*/  IMAD.MOV.U32 R12, RZ, RZ, RZ ;  /* 0x000000ffff0c7224 */ /* 0x000fe400078e00ff */
[----:B--2---:R-:W-:Y:S02]  /*6250*/  IMAD R7, R7, UR4, R0 ;  /* 0x0000000407077c24 */ /* 0x004fe4000f8e0200 */
[----:B------:R-:W-:-:S07]  /*6260*/  IMAD.MOV.U32 R0, RZ, RZ, 0x1 ;  /* 0x00000001ff007424 */ /* 0x000fce00078e00ff */
.L_x_151:
[----:B------:R-:W0:Y:S01]  /*6270*/  S2R R5, SR_CgaCtaId ;  /* 0x0000000000057919 */ /* 0x000e220000008800 */
[----:B------:R-:W-:-:S04]  /*6280*/  MOV R4, 0x400 ;  /* 0x0000040000047802 */ /* 0x000fc80000000f00 */
[----:B0-----:R-:W-:Y:S02]  /*6290*/  LEA R8, R5, R4, 0x18 ;  /* 0x0000000405087211 */ /* 0x001fe400078ec0ff */
[----:B------:R-:W-:-:S03]  /*62a0*/  SHF.L.U32 R4, R0, 0x1f, RZ ;  /* 0x0000001f00047819 */ /* 0x000fc600000006ff */
[----:B------:R-:W-:-:S07]  /*62b0*/  IMAD R5, R3, 0x8, R8 ;  /* 0x0000000803057824 */ /* 0x000fce00078e0208 */
.L_x_148:
[----:B0-----:R0:W1:Y:S02]  /*62c0*/  SYNCS.PHASECHK.TRANS64.TRYWAIT P1, [R5+URZ+0x36048], R4 ;  /* 0x03604804050075a7 */ /* 0x001064000802017f */
[----:B-1----:R-:W-:Y:S05]  /*62d0*/  @!P1 NANOSLEEP.SYNCS 0x989680 ;  /* 0x009896800000995d */ /* 0x002fea0003900000 */
[----:B------:R-:W1:Y:S02]  /*62e0*/  @!P1 SYNCS.PHASECHK.TRANS64 P1, [R5+URZ+0x36048], R4 ;  /* 0x03604804050095a7 */ /* 0x000e64000802007f */
[----:B-1----:R-:W-:Y:S05]  /*62f0*/  @!P1 BRA `(.L_x_148) ;  /* 0xfffffffc00f09947 */ /* 0x002fea000383ffff */
[----:B0-----:R-:W0:Y:S02]  /*6300*/  @!P2 LDC R4, c[0x0][0x580] ;  /* 0x00016000ff04ab82 */ /* 0x001e240000000800 */
[----:B0-----:R0:W-:Y:S02]  /*6310*/  @!P2 SYNCS.ARRIVE.TRANS64 RZ, [R5+URZ+0x36000], R4 ;  /* 0x0360000405ffa9a7 */ /* 0x0011e4000800003f */
[----:B0-----:R-:W-:-:S04]  /*6320*/  PRMT R4, R9, 0x9910, RZ ;  /* 0x0000991009047816 */ /* 0x001fc800000000ff */
[----:B------:R-:W-:-:S13]  /*6330*/  ISETP.NE.AND P1, PT, R4, 0x2, PT ;  /* 0x000000020400780c */ /* 0x000fda0003f25270 */
[----:B------:R-:W-:Y:S05]  /*6340*/  @P1 BRA `(.L_x_149) ;  /* 0x0000000000041947 */ /* 0x000fea0003800000 */
[----:B------:R-:W-:Y:S01]  /*6350*/  BPT.TRAP 0x1 ;  /* 0x000000040000795c */ /* 0x000fe20000300000 */
.L_x_149:
[----:B------:R-:W-:Y:S05]  /*6360*/  @P0 BRA `(.L_x_150) ;  /* 0x0000000000040947 */ /* 0x000fea0003800000 */
[----:B------:R-:W-:Y:S01]  /*6370*/  BPT.TRAP 0x1 ;  /* 0x000000040000795c */ /* 0x000fe20000300000 */
.L_x_150:
[----:B------:R-:W-:Y:S01]  /*6380*/  ULDC UR8, c[0x0][0x490] ;  /* 0x0001240000087ab9 */ /* 0x000fe20000000800 */
[C---:B------:R-:W-:Y:S01]  /*6390*/  R2UR UR9, R12.reuse ;  /* 0x000000000c0972ca */ /* 0x040fe200000e0000 */
[----:B------:R-:W-:Y:S01]  /*63a0*/  UISETP.NE.AND UP0, UPT, UR8, 0x1, UPT ;  /* 0x000000010800788c */ /* 0x000fe2000bf05270 */
[----:B------:R-:W-:Y:S01]  /*63b0*/  IMAD.U32 R4, R15, 0x20, R14 ;  /* 0x000000200f047824 */ /* 0x000fe200078e000e */
[----:B------:R-:W-:Y:S01]  /*63c0*/  ULDC UR6, c[0x0][0x49c] ;  /* 0x0001270000067ab9 */ /* 0x000fe20000000800 */
[----:B------:R-:W-:Y:S01]  /*63d0*/  ULDC UR33, c[0x0][0x4a8] ;  /* 0x00012a0000217ab9 */ /* 0x000fe20000000800 */
[----:B------:R-:W-:Y:S01]  /*63e0*/  UISETP.NE.AND UP1, UPT, UR6, 0x1, UPT ;  /* 0x000000010600788c */ /* 0x000fe2000bf25270 */
[----:B------:R-:W-:Y:S01]  /*63f0*/  IMAD.U32 R4, R7, 0x400, R4 ;  /* 0x0000040007047824 */ /* 0x000fe200078e0004 */
[----:B------:R-:W-:Y:S01]  /*6400*/  UIADD3 UR8, -UR8, URZ, URZ ;  /* 0x0000003f08087290 */ /* 0x000fe2000fffe13f */
[----:B------:R-:W-:Y:S01]  /*6410*/  VIADD R13, R13, 0xffffffff ;  /* 0xffffffff0d0d7836 */ /* 0x000fe20000000000 */
[----:B------:R-:W-:Y:S01]  /*6420*/  ULDC.64 UR28, c[0x0][0x198] ;  /* 0x00006600001c7ab9 */ /* 0x000fe20000000a00 */
[----:B------:R-:W-:Y:S01]  /*6430*/  ULDC UR14, c[0x0][0x4cc] ;  /* 0x00013300000e7ab9 */ /* 0x000fe20000000800 */
[----:B------:R-:W-:Y:S01]  /*6440*/  UIADD3 UR30, UP2, UR28, 0x1f0, URZ ;  /* 0x000001f01c1e7890 */ /* 0x000fe2000ff5e03f */
[----:B------:R-:W-:Y:S01]  /*6450*/  @UP0 ULDC UR4, c[0x0][0x494] ;  /* 0x0001250000040ab9 */ /* 0x000fe20000000800 */
[----:B------:R-:W-:Y:S01]  /*6460*/  @UP0 ULDC UR7, c[0x0][0x498] ;  /* 0x0001260000070ab9 */ /* 0x000fe20000000800 */
[----:B------:R-:W-:Y:S01]  /*6470*/  UIMAD.WIDE.U32 UR4, UR9, UR4, URZ ;  /* 0x00000004090472a5 */ /* 0x000fe2000f8e003f */
[----:B------:R-:W-:Y:S01]  /*6480*/  ISETP.GT.AND P3, PT, R13, 0x1, PT ;  /* 0x000000010d00780c */ /* 0x000fe20003f64270 */
[----:B------:R-:W-:Y:S01]  /*6490*/  UMOV UR10, UR9 ;  /* 0x00000009000a7c82 */ /* 0x000fe20008000000 */
[----:B------:R-:W-:Y:S01]  /*64a0*/  @UP0 ULDC UR12, c[0x0][0x494] ;  /* 0x00012500000c0ab9 */ /* 0x000fe20000000800 */
[----:B------:R-:W-:Y:S01]  /*64b0*/  @UP0 USHF.R.U32.HI UR10, URZ, UR7, UR5 ;  /* 0x000000073f0a0299 */ /* 0x000fe20008011605 */
[C---:B------:R-:W-:Y:S01]  /*64c0*/  R2UR UR7, R12.reuse ;  /* 0x000000000c0772ca */ /* 0x040fe200000e0000 */
[----:B------:R-:W-:Y:S01]  /*64d0*/  UIMAD.WIDE.U32 UR12, UR9, UR12, URZ ;  /* 0x0000000c090c72a5 */ /* 0x000fe2000f8e003f */
[----:B------:R-:W-:Y:S01]  /*64e0*/  VIADD R12, R12, 0x40 ;  /* 0x000000400c0c7836 */ /* 0x000fe20000000000 */
[----:B------:R-:W-:Y:S01]  /*64f0*/  @UP1 ULDC.64 UR16, c[0x0][0x4a0] ;  /* 0x0001280000101ab9 */ /* 0x000fe20000000a00 */
[----:B------:R-:W-:Y:S01]  /*6500*/  @UP0 ULDC UR11, c[0x0][0x498] ;  /* 0x00012600000b0ab9 */ /* 0x000fe20000000800 */
[----:B------:R-:W-:Y:S01]  /*6510*/  UIMAD.WIDE.U32 UR4, UR10, UR16, URZ ;  /* 0x000000100a0472a5 */ /* 0x000fe2000f8e003f */
[----:B------:R-:W-:Y:S01]  /*6520*/  R2UR UR16, R5 ;  /* 0x00000000051072ca */ /* 0x000fe200000e0000 */
[----:B------:R-:W-:Y:S01]  /*6530*/  @UP0 USHF.R.U32.HI UR9, URZ, UR11, UR13 ;  /* 0x0000000b3f090299 */ /* 0x000fe2000801160d */
[----:B------:R-:W-:Y:S01]  /*6540*/  R2UR UR11, R8 ;  /* 0x00000000080b72ca */ /* 0x000fe200000e0000 */
[----:B------:R-:W-:Y:S01]  /*6550*/  IMAD R8, R3, 0x4000, R8 ;  /* 0x0000400003087824 */ /* 0x000fe200078e0208 */
[----:B------:R-:W-:-:S02]  /*6560*/  UISETP.NE.AND UP0, UPT, UR33, 0x1, UPT ;  /* 0x000000012100788c */ /* 0x000fc4000bf05270 */
[C---:B------:R-:W-:Y:S01]  /*6570*/  R2UR UR4, R3.reuse ;  /* 0x00000000030472ca */ /* 0x040fe200000e0000 */
[----:B------:R-:W-:Y:S01]  /*6580*/  @UP1 ULDC.64 UR18, c[0x0][0x4a0] ;  /* 0x0001280000121ab9 */ /* 0x000fe20000000a00 */
[----:B------:R-:W-:Y:S01]  /*6590*/  R2UR UR21, R8 ;  /* 0x00000000081572ca */ /* 0x000fe200000e0000 */
[----:B------:R-:W-:Y:S01]  /*65a0*/  UIMAD.WIDE.U32 UR12, UR9, UR18, URZ ;  /* 0x00000012090c72a5 */ /* 0x000fe2000f8e003f */
[----:B------:R-:W-:Y:S01]  /*65b0*/  VIADD R3, R3, 0x1 ;  /* 0x0000000103037836 */ /* 0x000fe20000000000 */
[----:B------:R-:W-:Y:S01]  /*65c0*/  UMOV UR15, UR10 ;  /* 0x0000000a000f7c82 */ /* 0x000fe20008000000 */
[----:B------:R-:W-:Y:S02]  /*65d0*/  @UP1 USHF.R.U32.HI UR15, URZ, UR17, UR5 ;  /* 0x000000113f0f1299 */ /* 0x000fe40008011605 */
[----:B------:R-:W-:Y:S01]  /*65e0*/  UIADD3 UR5, UR16, 0x36000, URZ ;  /* 0x0003600010057890 */ /* 0x000fe2000fffe03f */
[----:B------:R-:W-:Y:S01]  /*65f0*/  ISETP.NE.AND P1, PT, R3, 0x9, PT ;  /* 0x000000090300780c */ /* 0x000fe20003f25270 */
[----:B------:R-:W-:Y:S01]  /*6600*/  UMOV UR17, UR9 ;  /* 0x0000000900117c82 */ /* 0x000fe20008000000 */
[----:B------:R-:W-:-:S02]  /*6610*/  @UP1 USHF.R.U32.HI UR17, URZ, UR19, UR13 ;  /* 0x000000133f111299 */ /* 0x000fc4000801160d */
[----:B------:R-:W-:Y:S01]  /*6620*/  ULEA UR4, UR4, UR11, 0xd ;  /* 0x0000000b04047291 */ /* 0x000fe2000f8e683f */
[----:B------:R-:W-:Y:S01]  /*6630*/  SEL R5, RZ, 0x1, P1 ;  /* 0x00000001ff057807 */ /* 0x000fe20000800000 */
[----:B------:R-:W-:Y:S01]  /*6640*/  UIADD3 UR24, UP1, UR28, 0xf0, URZ ;  /* 0x000000f01c187890 */ /* 0x000fe2000ff3e03f */
[----:B------:R-:W-:Y:S01]  /*6650*/  SEL R3, R3, RZ, P1 ;  /* 0x000000ff03037207 */ /* 0x000fe20000800000 */
[----:B------:R-:W-:Y:S01]  /*6660*/  @UP0 ULDC UR20, c[0x0][0x4ac] ;  /* 0x00012b0000140ab9 */ /* 0x000fe20000000800 */
[----:B------:R-:W-:Y:S01]  /*6670*/  UIMAD UR19, UR10, UR8, UR7 ;  /* 0x000000080a1372a4 */ /* 0x000fe2000f8e0207 */
[----:B------:R-:W-:Y:S01]  /*6680*/  LOP3.LUT R0, R0, R5, RZ, 0x3c, !PT ;  /* 0x0000000500007212 */ /* 0x000fe200078e3cff */
[----:B------:R-:W-:Y:S02]  /*6690*/  UIMAD UR11, UR9, UR8, UR7 ;  /* 0x00000008090b72a4 */ /* 0x000fe4000f8e0207 */
[----:B------:R-:W-:Y:S02]  /*66a0*/  UIADD3 UR16, UR21, 0x12000, URZ ;  /* 0x0001200015107890 */ /* 0x000fe4000fffe03f */
[----:B------:R-:W-:-:S02]  /*66b0*/  UIADD3 UR8, UR21, 0x14000, URZ ;  /* 0x0001400015087890 */ /* 0x000fc4000fffe03f */
[----:B------:R-:W-:Y:S01]  /*66c0*/  UIMAD.WIDE.U32 UR20, UR15, UR20, URZ ;  /* 0x000000140f1472a5 */ /* 0x000fe2000f8e003f */
[----:B------:R-:W-:Y:S01]  /*66d0*/  ULDC UR18, c[0x0][0x4ec] ;  /* 0x00013b0000127ab9 */ /* 0x000fe20000000800 */
[----:B------:R-:W-:Y:S01]  /*66e0*/  @UP0 ULDC UR28, c[0x0][0x4ac] ;  /* 0x00012b00001c0ab9 */ /* 0x000fe20000000800 */
[----:B------:R-:W-:Y:S01]  /*66f0*/  UIADD3.X UR25, URZ, UR29, URZ, UP1, !UPT ;  /* 0x0000001d3f197290 */ /* 0x000fe20008ffe43f */
[----:B------:R-:W-:Y:S01]  /*6700*/  @UP0 ULDC UR23, c[0x0][0x4b0] ;  /* 0x00012c0000170ab9 */ /* 0x000fe20000000800 */
[----:B------:R-:W-:Y:S02]  /*6710*/  UIADD3.X UR31, URZ, UR29, URZ, UP2, !UPT ;  /* 0x0000001d3f1f7290 */ /* 0x000fe400097fe43f */
[----:B------:R-:W-:Y:S02]  /*6720*/  UIMAD UR19, UR19, UR14, UR18 ;  /* 0x0000000e131372a4 */ /* 0x000fe4000f8e0212 */
[----:B------:R-:W-:Y:S02]  /*6730*/  UIMAD UR11, UR11, UR14, UR18 ;  /* 0x0000000e0b0b72a4 */ /* 0x000fe4000f8e0212 */
[----:B------:R-:W-:Y:S01]  /*6740*/  UIMAD.WIDE.U32 UR28, UR17, UR28, URZ ;  /* 0x0000001c111c72a5 */ /* 0x000fe2000f8e003f */
[----:B------:R-:W-:Y:S01]  /*6750*/  UMOV UR22, UR15 ;  /* 0x0000000f00167c82 */ /* 0x000fe20008000000 */
[----:B------:R-:W-:-:S02]  /*6760*/  UIADD3 UR18, -UR15, URZ, URZ ;  /* 0x0000003f0f127290 */ /* 0x000fc4000fffe13f */
[----:B------:R-:W-:Y:S01]  /*6770*/  @UP0 USHF.R.U32.HI UR22, URZ, UR23, UR21 ;  /* 0x000000173f160299 */ /* 0x000fe20008011615 */
[----:B------:R-:W-:Y:S01]  /*6780*/  R2UR UR23, R4 ;  /* 0x00000000041772ca */ /* 0x000fe200000e0000 */
[----:B------:R-:W-:Y:S01]  /*6790*/  @UP0 ULDC UR34, c[0x0][0x4b0] ;  /* 0x00012c0000220ab9 */ /* 0x000fe20000000800 */
[----:B------:R-:W-:Y:S02]  /*67a0*/  UIADD3 UR32, -UR17, URZ, URZ ;  /* 0x0000003f11207290 */ /* 0x000fe4000fffe13f */
[----:B------:R-:W-:Y:S01]  /*67b0*/  UMOV UR14, UR17 ;  /* 0x00000011000e7c82 */ /* 0x000fe20008000000 */
[----:B------:R-:W-:Y:S02]  /*67c0*/  @UP0 USHF.R.U32.HI UR14, URZ, UR34, UR29 ;  /* 0x000000223f0e0299 */ /* 0x000fe4000801161d */
[----:B------:R-:W-:Y:S01]  /*67d0*/  UIMAD UR10, UR6, UR18, UR10 ;  /* 0x00000012060a72a4 */ /* 0x000fe2000f8e020a */
[----:B------:R-:W-:Y:S01]  /*67e0*/  R2UR UR18, R11 ;  /* 0x000000000b1272ca */ /* 0x000fe200000e0000 */
[----:B------:R-:W-:Y:S01]  /*67f0*/  UIMAD UR32, UR6, UR32, UR9 ;  /* 0x00000020062072a4 */ /* 0x000fe2000f8e0209 */
[----:B------:R-:W-:Y:S01]  /*6800*/  R2UR UR6, R6 ;  /* 0x00000000060672ca */ /* 0x000fe200000e0000 */
[----:B------:R-:W-:-:S02]  /*6810*/  UIADD3 UR21, -UR22, URZ, URZ ;  /* 0x0000003f16157290 */ /* 0x000fc4000fffe13f */
[----:B------:R-:W-:Y:S01]  /*6820*/  UIADD3 UR9, -UR14, URZ, URZ ;  /* 0x0000003f0e097290 */ /* 0x000fe2000fffe13f */
[----:B------:R-:W-:Y:S01]  /*6830*/  ULDC.64 UR12, c[0x0][0x4d0] ;  /* 0x00013400000c7ab9 */ /* 0x000fe20000000a00 */
[----:B------:R-:W-:Y:S01]  /*6840*/  ULDC.64 UR26, c[0x0][0x4f0] ;  /* 0x00013c00001a7ab9 */ /* 0x000fe20000000a00 */
[----:B------:R-:W-:Y:S02]  /*6850*/  UIMAD UR21, UR33, UR21, UR15 ;  /* 0x00000015211572a4 */ /* 0x000fe4000f8e020f */
[----:B------:R-:W-:Y:S01]  /*6860*/  UIMAD UR20, UR10, UR12, UR26 ;  /* 0x0000000c0a1472a4 */ /* 0x000fe2000f8e021a */
[----:B------:R-:W-:Y:S01]  /*6870*/  R2UR UR10, R16 ;  /* 0x00000000100a72ca */ /* 0x000fe200000e0000 */
[----:B------:R-:W-:Y:S02]  /*6880*/  UIMAD UR9, UR33, UR9, UR17 ;  /* 0x00000009210972a4 */ /* 0x000fe4000f8e0211 */
[----:B------:R-:W-:Y:S02]  /*6890*/  UIMAD UR21, UR21, UR13, UR27 ;  /* 0x0000000d151572a4 */ /* 0x000fe4000f8e021b */
[----:B------:R-:W-:-:S02]  /*68a0*/  UPRMT UR23, UR23, 0x5410, URZ ;  /* 0x0000541017177896 */ /* 0x000fc4000800003f */
[----:B------:R-:W-:Y:S02]  /*68b0*/  UIMAD UR12, UR32, UR12, UR26 ;  /* 0x0000000c200c72a4 */ /* 0x000fe4000f8e021a */
[----:B------:R-:W-:Y:S01]  /*68c0*/  UIMAD UR13, UR9, UR13, UR27 ;  /* 0x0000000d090d72a4 */ /* 0x000fe2000f8e021b */
[----:B------:R-:W-:Y:S02]  /*68d0*/  UMOV UR26, 0x0 ;  /* 0x00000000001a7882 */ /* 0x000fe40000000000 */
[----:B------:R-:W-:Y:S01]  /*68e0*/  UMOV UR27, 0x10000000 ;  /* 0x10000000001b7882 */ /* 0x000fe20000000000 */
[----:B------:R-:W-:Y:S01]  /*68f0*/  UMOV UR17, UR5 ;  /* 0x0000000500117c82 */ /* 0x000fe20008000000 */
[----:B------:R1:W-:Y:S01]  /*6900*/  UTMALDG.2D [UR4], [UR24], desc[UR26] ;  /* 0x00001a04180075b4 */ /* 0x0003e20008009000 */
[----:B------:R-:W-:Y:S01]  /*6910*/  UMOV UR9, UR5 ;  /* 0x0000000500097c82 */ /* 0x000fe20008000000 */
[----:B------:R1:W-:Y:S02]  /*6920*/  UTMALDG.5D.IM2COL [UR16], [UR30], UR23 ;  /* 0x000000101e0073b4 */ /* 0x0003e40008060017 */
[----:B------:R1:W-:Y:S02]  /*6930*/  UTMALDG.5D.IM2COL [UR8], [UR30], UR23 ;  /* 0x000000081e0073b4 */ /* 0x0003e40008060017 */
[----:B-1----:R-:W-:Y:S05]  /*6940*/  @P3 BRA `(.L_x_151) ;  /* 0xfffffff800483947 */ /* 0x002fea000383ffff */
.L_x_147:
[----:B------:R-:W-:Y:S01]  /*6950*/  ISETP.GE.U32.AND P2, PT, R10, 0x9, PT ;  /* 0x000000090a00780c */ /* 0x000fe20003f46070 */
[----:B------:R-:W-:Y:S05]  /*6960*/  WARPSYNC.ALL ;  /* 0x0000000000007948 */ /* 0x000fea0003800000 */
[----:B------:R-:W-:-:S07]  /*6970*/  ELECT P1, URZ, PT ;  /* 0x00000000003f782f */ /* 0x000fce0003820000 */
[----:B0-----:R-:W-:-:S05]  /*6980*/  @P2 IMAD.WIDE.U32 R4, R10, 0x38e38e39, RZ ;  /* 0x38e38e390a042825 */ /* 0x001fca00078e00ff */
[----:B-----5:R-:W-:-:S04]  /*6990*/  @P2 SHF.R.U32.HI R0, RZ, 0x1, R5 ;  /* 0x00000001ff002819 */ /* 0x020fc80000011605 */
[----:B------:R-:W-:-:S04]  /*69a0*/  @P2 LOP3.LUT R0, R0, 0x1, RZ, 0xc0, !PT ;  /* 0x0000000100002812 */ /* 0x000fc800078ec0ff */
[----:B------:R-:W-:Y:S01]  /*69b0*/  @P2 ISETP.NE.U32.AND P0, PT, R0, 0x1, PT ;  /* 0x000000010000280c */ /* 0x000fe20003f05070 */
[----:B------:R-:W-:-:S12]  /*69c0*/  @!P1 EXIT ;  /* 0x000000000000994d */ /* 0x000fd80003800000 */
[----:B------:R-:W-:Y:S01]  /*69d0*/  LOP3.LUT R2, R2, 0x2, RZ, 0xfc, !PT ;  /* 0x0000000202027812 */ /* 0x000fe200078efcff */
[----:B------:R-:W-:Y:S01]  /*69e0*/  IMAD.MOV.U32 R0, RZ, RZ, 0x1 ;  /* 0x00000001ff007424 */ /* 0x000fe200078e00ff */
[----:B------:R-:W-:Y:S02]  /*69f0*/  @P2 ISETP.NE.U32.AND.EX P0, PT, RZ, RZ, PT, P0 ;  /* 0x000000ffff00220c */ /* 0x000fe40003f05100 */
[----:B------:R-:W-:Y:S02]  /*6a00*/  ISETP.NE.AND P1, PT, R2, 0x3, PT ;  /* 0x000000030200780c */ /* 0x000fe40003f25270 */
[----:B------:R-:W-:-:S11]  /*6a10*/  @P2 SEL R0, RZ, 0x1, !P0 ;  /* 0x00000001ff002807 */ /* 0x000fd60004000000 */
[----:B------:R-:W-:Y:S05]  /*6a20*/  @!P1 BRA `(.L_x_152) ;  /* 0x0000000000049947 */ /* 0x000fea0003800000 */
[----:B------:R-:W-:Y:S01]  /*6a30*/  BPT.TRAP 0x1 ;  /* 0x000000040000795c */ /* 0x000fe20000300000 */
.L_x_152:
[----:B------:R-:W0:Y:S01]  /*6a40*/  S2R R5, SR_CgaCtaId ;  /* 0x0000000000057919 */ /* 0x000e220000008800 */
[----:B------:R-:W-:Y:S01]  /*6a50*/  IMAD.WIDE.U32 R2, R10, 0x38e38e39, RZ ;  /* 0x38e38e390a027825 */ /* 0x000fe200078e00ff */
[----:B------:R-:W-:-:S04]  /*6a60*/  MOV R2, 0x400 ;  /* 0x0000040000027802 */ /* 0x000fc80000000f00 */
[----:B------:R-:W-:Y:S02]  /*6a70*/  SHF.R.U32.HI R3, RZ, 0x1, R3 ;  /* 0x00000001ff037819 */ /* 0x000fe40000011603 */
[----:B0-----:R-:W-:-:S03]  /*6a80*/  LEA R5, R5, R2, 0x18 ;  /* 0x0000000205057211 */ /* 0x001fc600078ec0ff */
[----:B------:R-:W-:Y:S02]  /*6a90*/  IMAD R2, R3, -0x9, R10 ;  /* 0xfffffff703027824 */ /* 0x000fe400078e020a */
[----:B------:R-:W-:Y:S01]  /*6aa0*/  VIADD R3, R5, 0x36048 ;  /* 0x0003604805037836 */ /* 0x000fe20000000000 */
[----:B------:R-:W-:-:S03]  /*6ab0*/  SHF.L.U32 R5, R0, 0x1f, RZ ;  /* 0x0000001f00057819 */ /* 0x000fc600000006ff */
[----:B------:R-:W-:-:S07]  /*6ac0*/  IMAD R4, R2, 0x8, R3 ;  /* 0x0000000802047824 */ /* 0x000fce00078e0203 */
.L_x_153:
[----:B0-----:R0:W1:Y:S02]  /*6ad0*/  SYNCS.PHASECHK.TRANS64.TRYWAIT P0, [R4+URZ], R5 ;  /* 0x00000005040075a7 */ /* 0x001064000800017f */
[----:B-1----:R-:W-:Y:S05]  /*6ae0*/  @!P0 NANOSLEEP.SYNCS 0x989680 ;  /* 0x009896800000895d */ /* 0x002fea0003900000 */
[----:B------:R-:W1:Y:S02]  /*6af0*/  @!P0 SYNCS.PHASECHK.TRANS64 P0, [R4+URZ], R5 ;  /* 0x00000005040085a7 */ /* 0x000e64000800007f */
[----:B-1----:R-:W-:Y:S05]  /*6b00*/  @!P0 BRA `(.L_x_153) ;  /* 0xfffffffc00f08947 */ /* 0x002fea000383ffff */
[----:B------:R-:W-:-:S05]  /*6b10*/  VIADD R2, R2, 0x1 ;  /* 0x0000000102027836 */ /* 0x000fca0000000000 */
[----:B------:R-:W-:-:S04]  /*6b20*/  ISETP.NE.AND P0, PT, R2, 0x9, PT ;  /* 0x000000090200780c */ /* 0x000fc80003f05270 */
[----:B0-----:R-:W-:Y:S02]  /*6b30*/  SEL R5, RZ, 0x1, P0 ;  /* 0x00000001ff057807 */ /* 0x001fe40000000000 */
[----:B------:R-:W-:Y:S02]  /*6b40*/  SEL R2, R2, RZ, P0 ;  /* 0x000000ff02027207 */ /* 0x000fe40000000000 */
[----:B------:R-:W-:-:S03]  /*6b50*/  LOP3.LUT R7, R0, R5, RZ, 0x3c, !PT ;  /* 0x0000000500077212 */ /* 0x000fc600078e3cff */
[----:B------:R-:W-:Y:S01]  /*6b60*/  IMAD R0, R2, 0x8, R3 ;  /* 0x0000000802007824 */ /* 0x000fe200078e0203 */
[----:B------:R-:W-:-:S07]  /*6b70*/  SHF.L.U32 R5, R7, 0x1f, RZ ;  /* 0x0000001f07057819 */ /* 0x000fce00000006ff */
.L_x_154:
        /* <DEDUP_REMOVED lines=11> */
.L_x_155:
        /* <DEDUP_REMOVED lines=11> */
.L_x_156:
        /* <DEDUP_REMOVED lines=11> */
.L_x_157:
        /* <DEDUP_REMOVED lines=11> */
.L_x_158:
        /* <DEDUP_REMOVED lines=11> */
.L_x_159:
        /* <DEDUP_REMOVED lines=11> */
.L_x_160:
        /* <DEDUP_REMOVED lines=11> */
.L_x_161:
[----:B0-----:R0:W1:Y:S02]  /*7050*/  SYNCS.PHASECHK.TRANS64.TRYWAIT P0, [R2+URZ], R3 ;  /* 0x00000003020075a7 */ /* 0x001064000800017f */
[----:B-1----:R-:W-:Y:S05]  /*7060*/  @!P0 NANOSLEEP.SYNCS 0x989680 ;  /* 0x009896800000895d */ /* 0x002fea0003900000 */
[----:B------:R-:W1:Y:S02]  /*7070*/  @!P0 SYNCS.PHASECHK.TRANS64 P0, [R2+URZ], R3 ;  /* 0x00000003020085a7 */ /* 0x000e64000800007f */
[----:B-1----:R-:W-:Y:S05]  /*7080*/  @P0 EXIT ;  /* 0x000000000000094d */ /* 0x002fea0003800000 */
[----:B------:R-:W-:Y:S05]  /*7090*/  BRA `(.L_x_161) ;  /* 0xfffffffc00ec7947 */ /* 0x000fea000383ffff */
.L_x_162:
[----:B------:R-:W-:-:S00]  /*70a0*/  BRA `(.L_x_162) ;  /* 0xfffffffc00fc7947 */ /* 0x000fc0000383ffff */
[----:B------:R-:W-:-:S00]  /*70b0*/  NOP ;  /* 0x0000000000007918 */ /* 0x000fc00000000000 */
        /* <DEDUP_REMOVED lines=12> */
.L_x_163:


//--------------------- .nv.shared._ZN7cutlass13device_kernelINS_4conv6kernel13ConvUniversalINS1_16ConvProblemShapeILNS1_8OperatorE2ELi3EEENS1_10collective14CollectiveConvINS1_46MainloopSm90TmaGmmaWarpSpecializedImplicitGemmILS5_2ELi9ELi3EN4cute5tupleIJNSA_1CILi1EEESD_SD_EEENS1_36KernelImplicitTmaWarpSpecializedSm90ELi1EEENSB_IJNSC_ILi64EEENSB_IJNSC_ILi128EEEEEENSB_IJSH_EEEEEENS_6half_tESM_NSA_8TiledMMAINSA_8MMA_AtomIJNSA_4SM904GMMA26MMA_64x128x16_F32F16F16_SSILNSQ_5MajorE1ELSS_1ELNSQ_7ScaleInE1ELST_1EEEEEENSA_6LayoutISE_NSB_IJNSC_ILi0EEESX_SX_EEEEENSB_IJNSA_10UnderscoreES10_S10_EEEEENS7_6detail26Sm90ImplicitGemmTileTraitsINSA_13SM90_TMA_LOADENSA_14ComposedLayoutINSA_7SwizzleILi3ELi4ELi3EEENSA_18smem_ptr_flag_bitsILi16EEENSW_INSB_IJNSB_IJSH_SD_EEENSB_IJNSC_ILi8EEES1C_EEENSB_IJSD_NSC_ILi9EEEEEEEEENSB_IJNSB_IJSD_SX_EEENSB_IJSH_NSC_ILi512EEEEEENSB_IJSX_NSC_ILi4096EEEEEEEEEEEEEvEENS14_INSA_20SM90_TMA_LOAD_IM2COLENS16_IS18_S1A_NSW_INSB_IJNSB_IJSH_NSC_ILi2EEEEEES1D_S1F_EEENSB_IJNSB_IJSD_S1K_EEES1J_NSB_IJSX_NSC_ILi8192EEEEEEEEEEEEEvEEEENS_8epilogue10collective6detail29Sm90TmaWarpSpecializedAdapterINS23_15DefaultEpilogueISM_NSB_IJlNSB_IJSD_lllEEESX_EEES28_NS22_6thread17LinearCombinationISM_Li1EffLNS29_9ScaleType4KindE0ELNS_15FloatRoundStyleE2ESM_EENS_4gemm15EpilogueDefaultEEEEEvvEEEEvNT_6ParamsE --------------------------
	.section	.nv.shared._ZN7cutlass13device_kernelINS_4conv6kernel13ConvUniversalINS1_16ConvProblemShapeILNS1_8OperatorE2ELi3EEENS1_10collective14CollectiveConvINS1_46MainloopSm90TmaGmmaWarpSpecializedImplicitGemmILS5_2ELi9ELi3EN4cute5tupleIJNSA_1CILi1EEESD_SD_EEENS1_36KernelImplicitTmaWarpSpecializedSm90ELi1EEENSB_IJNSC_ILi64EEENSB_IJNSC_ILi128EEEEEENSB_IJSH_EEEEEENS_6half_tESM_NSA_8TiledMMAINSA_8MMA_AtomIJNSA_4SM904GMMA26MMA_64x128x16_F32F16F16_SSILNSQ_5MajorE1ELSS_1ELNSQ_7ScaleInE1ELST_1EEEEEENSA_6LayoutISE_NSB_IJNSC_ILi0EEESX_SX_EEEEENSB_IJNSA_10UnderscoreES10_S10_EEEEENS7_6detail26Sm90ImplicitGemmTileTraitsINSA_13SM90_TMA_LOADENSA_14ComposedLayoutINSA_7SwizzleILi3ELi4ELi3EEENSA_18smem_ptr_flag_bitsILi16EEENSW_INSB_IJNSB_IJSH_SD_EEENSB_IJNSC_ILi8EEES1C_EEENSB_IJSD_NSC_ILi9EEEEEEEEENSB_IJNSB_IJSD_SX_EEENSB_IJSH_NSC_ILi512EEEEEENSB_IJSX_NSC_ILi4096EEEEEEEEEEEEEvEENS14_INSA_20SM90_TMA_LOAD_IM2COLENS16_IS18_S1A_NSW_INSB_IJNSB_IJSH_NSC_ILi2EEEEEES1D_S1F_EEENSB_IJNSB_IJSD_S1K_EEES1J_NSB_IJSX_NSC_ILi8192EEEEEEEEEEEEEvEEEENS_8epilogue10collective6detail29Sm90TmaWarpSpecializedAdapterINS23_15DefaultEpilogueISM_NSB_IJlNSB_IJSD_lllEEESX_EEES28_NS22_6thread17LinearCombinationISM_Li1EffLNS29_9ScaleType4KindE0ELNS_15FloatRoundStyleE2ESM_EENS_4gemm15EpilogueDefaultEEEEEvvEEEEvNT_6ParamsE,"aw",@nobits
	.sectionflags	@""
	.align	16
	.zero		1024


//--------------------- .nv.shared.reserved.0     --------------------------
	.section	.nv.shared.reserved.0,"aw",@nobits
	.weak		__nv_reservedSMEM_offset_0_alias
	.size		__nv_reservedSMEM_offset_0_alias, 0, 0
	.other		__nv_reservedSMEM_offset_0_alias,@"STO_CUDA_RESERVED_SHARED STV_DEFAULT"
__nv_reservedSMEM_offset_0_alias:
	.zero		0


//--------------------- .nv.global                --------------------------
	.section	.nv.global,"aw",@nobits
.nv.global:
	.type		_ZN39_INTERNAL_3fa01ec0_4_k_cu_9c294cf0_37204cute1_E,@object
	.size		_ZN39_INTERNAL_3fa01ec0_4_k_cu_9c294cf0_37204cute1_E,(_ZN39_INTERNAL_3fa01ec0_4_k_cu_9c294cf0_37204cuda3std3__45__cpo6cbeginE - _ZN39_INTERNAL_3fa01ec0_4_k_cu_9c294cf0_37204cute1_E)
_ZN39_INTERNAL_3fa01ec0_4_k_cu_9c294cf0_37204cute1_E:
	.zero		1
	.type		_ZN39_INTERNAL_3fa01ec0_4_k_cu_9c294cf0_37204cuda3std3__45__cpo6cbeginE,@object
	.size		_ZN39_INTERNAL_3fa01ec0_4_k_cu_9c294cf0_37204cuda3std3__45__cpo6cbeginE,(_ZN39_INTERNAL_3fa01ec0_4_k_cu_9c294cf0_37204cuda3std3__48in_placeE - _ZN39_INTERNAL_3fa01ec0_4_k_cu_9c294cf0_37204cuda3std3__45__cpo6cbeginE)
_ZN39_INTERNAL_3fa01ec0_4_k_cu_9c294cf0_37204cuda3std3__45__cpo6cbeginE:
	.zero		1
	.type		_ZN39_INTERNAL_3fa01ec0_4_k_cu_9c294cf0_37204cuda3std3__48in_placeE,@object
	.size		_ZN39_INTERNAL_3fa01ec0_4_k_cu_9c294cf0_37204cuda3std3__48in_placeE,(_ZN39_INTERNAL_3fa01ec0_4_k_cu_9c294cf0_37204cuda3std6ranges3__45__cpo9iter_moveE - _ZN39_INTERNAL_3fa01ec0_4_k_cu_9c294cf0_37204cuda3std3__48in_placeE)
_ZN39_INTERNAL_3fa01ec0_4_k_cu_9c294cf0_37204cuda3std3__48in_placeE:
	.zero		1
	.type		_ZN39_INTERNAL_3fa01ec0_4_k_cu_9c294cf0_37204cuda3std6ranges3__45__cpo9iter_moveE,@object
	.size		_ZN39_INTERNAL_3fa01ec0_4_k_cu_9c294cf0_37204cuda3std6ranges3__45__cpo9iter_moveE,(_ZN39_INTERNAL_3fa01ec0_4_k_cu_9c294cf0_37204cuda3std3__45__cpo5beginE - _ZN39_INTERNAL_3fa01ec0_4_k_cu_9c294cf0_37204cuda3std6ranges3__45__cpo9iter_moveE)
_ZN39_INTERNAL_3fa01ec0_4_k_cu_9c294cf0_37204cuda3std6ranges3__45__cpo9iter_moveE:
	.zero		1
	.type		_ZN39_INTERNAL_3fa01ec0_4_k_cu_9c294cf0_37204cuda3std3__45__cpo5beginE,@object
	.size		_ZN39_INTERNAL_3fa01ec0_4_k_cu_9c294cf0_37204cuda3std3__45__cpo5beginE,(_ZN39_INTERNAL_3fa01ec0_4_k_cu_9c294cf0_37204cuda3std3__441_GLOBAL__N__3fa01ec0_4_k_cu_9c294cf0_37206ignoreE - _ZN39_INTERNAL_3fa01ec0_4_k_cu_9c294cf0_37204cuda3std3__45__cpo5beginE)
_ZN39_INTERNAL_3fa01ec0_4_k_cu_9c294cf0_37204cuda3std3__45__cpo5beginE:
	.zero		1
	.type		_ZN39_INTERNAL_3fa01ec0_4_k_cu_9c294cf0_37204cuda3std3__441_GLOBAL__N__3fa01ec0_4_k_cu_9c294cf0_37206ignoreE,@object
	.size		_ZN39_INTERNAL_3fa01ec0_4_k_cu_9c294cf0_37204cuda3std3__441_GLOBAL__N__3fa01ec0_4_k_cu_9c294cf0_37206ignoreE,(_ZN39_INTERNAL_3fa01ec0_4_k_cu_9c294cf0_37204cute7productE - _ZN39_INTERNAL_3fa01ec0_4_k_cu_9c294cf0_37204cuda3std3__441_GLOBAL__N__3fa01ec0_4_k_cu_9c294cf0_37206ignoreE)
_ZN39_INTERNAL_3fa01ec0_4_k_cu_9c294cf0_37204cuda3std3__441_GLOBAL__N__3fa01ec0_4_k_cu_9c294cf0_37206ignoreE:
	.zero		1
	.type		_ZN39_INTERNAL_3fa01ec0_4_k_cu_9c294cf0_37204cute7productE,@object
	.size		_ZN39_INTERNAL_3fa01ec0_4_k_cu_9c294cf0_37204cute7productE,(_ZN39_INTERNAL_3fa01ec0_4_k_cu_9c294cf0_37204cuda3std3__45__cpo3endE - _ZN39_INTERNAL_3fa01ec0_4_k_cu_9c294cf0_37204cute7productE)
_ZN39_INTERNAL_3fa01ec0_4_k_cu_9c294cf0_37204cute7productE:
	.zero		1
	.type		_ZN39_INTERNAL_3fa01ec0_4_k_cu_9c294cf0_37204cuda3std3__45__cpo3endE,@object
	.size		_ZN39_INTERNAL_3fa01ec0_4_k_cu_9c294cf0_37204cuda3std3__45__cpo3endE,(_ZN39_INTERNAL_3fa01ec0_4_k_cu_9c294cf0_37204cuda3std3__419piecewise_constructE - _ZN39_INTERNAL_3fa01ec0_4_k_cu_9c294cf0_37204cuda3std3__45__cpo3endE)
_ZN39_INTERNAL_3fa01ec0_4_k_cu_9c294cf0_37204cuda3std3__45__cpo3endE:
	.zero		1
	.type		_ZN39_INTERNAL_3fa01ec0_4_k_cu_9c294cf0_37204cuda3std3__419piecewise_constructE,@object
	.size		_ZN39_INTERNAL_3fa01ec0_4_k_cu_9c294cf0_37204cuda3std3__419piecewise_constructE,(_ZN39_INTERNAL_3fa01ec0_4_k_cu_9c294cf0_37204cuda3std3__45__cpo4cendE - _ZN39_INTERNAL_3fa01ec0_4_k_cu_9c294cf0_37204cuda3std3__419piecewise_constructE)
_ZN39_INTERNAL_3fa01ec0_4_k_cu_9c294cf0_37204cuda3std3__419piecewise_constructE:
	.zero		1
	.type		_ZN39_INTERNAL_3fa01ec0_4_k_cu_9c294cf0_37204cuda3std3__45__cpo4cendE,@object
	.size		_ZN39_INTERNAL_3fa01ec0_4_k_cu_9c294cf0_37204cuda3std3__45__cpo4cendE,(_ZN39_INTERNAL_3fa01ec0_4_k_cu_9c294cf0_37204cuda3std6ranges3__45__cpo4swapE - _ZN39_INTERNAL_3fa01ec0_4_k_cu_9c294cf0_37204cuda3std3__45__cpo4cendE)
_ZN39_INTERNAL_3fa01ec0_4_k_cu_9c294cf0_37204cuda3std3__45__cpo4cendE:
	.zero		1
	.type		_ZN39_INTERNAL_3fa01ec0_4_k_cu_9c294cf0_37204cuda3std6ranges3__45__cpo4swapE,@object
	.size		_ZN39_INTERNAL_3fa01ec0_4_k_cu_9c294cf0_37204cuda3std6ranges3__45__cpo4swapE,(.L_7 - _ZN39_INTERNAL_3fa01ec0_4_k_cu_9c294cf0_37204cuda3std6ranges3__45__cpo4swapE)
_ZN39_INTERNAL_3fa01ec0_4_k_cu_9c294cf0_37204cuda3std6ranges3__45__cpo4swapE:
	.zero		1
.L_7:


//--------------------- .nv.constant0._ZN7cutlass13device_kernelINS_4conv6kernel13ConvUniversalINS1_16ConvProblemShapeILNS1_8OperatorE2ELi3EEENS1_10collective14CollectiveConvINS1_46MainloopSm90TmaGmmaWarpSpecializedImplicitGemmILS5_2ELi9ELi3EN4cute5tupleIJNSA_1CILi1EEESD_SD_EEENS1_36KernelImplicitTmaWarpSpecializedSm90ELi1EEENSB_IJNSC_ILi64EEENSB_IJNSC_ILi128EEEEEENSB_IJSH_EEEEEENS_6half_tESM_NSA_8TiledMMAINSA_8MMA_AtomIJNSA_4SM904GMMA26MMA_64x128x16_F32F16F16_SSILNSQ_5MajorE1ELSS_1ELNSQ_7ScaleInE1ELST_1EEEEEENSA_6LayoutISE_NSB_IJNSC_ILi0EEESX_SX_EEEEENSB_IJNSA_10UnderscoreES10_S10_EEEEENS7_6detail26Sm90ImplicitGemmTileTraitsINSA_13SM90_TMA_LOADENSA_14ComposedLayoutINSA_7SwizzleILi3ELi4ELi3EEENSA_18smem_ptr_flag_bitsILi16EEENSW_INSB_IJNSB_IJSH_SD_EEENSB_IJNSC_ILi8EEES1C_EEENSB_IJSD_NSC_ILi9EEEEEEEEENSB_IJNSB_IJSD_SX_EEENSB_IJSH_NSC_ILi512EEEEEENSB_IJSX_NSC_ILi4096EEEEEEEEEEEEEvEENS14_INSA_20SM90_TMA_LOAD_IM2COLENS16_IS18_S1A_NSW_INSB_IJNSB_IJSH_NSC_ILi2EEEEEES1D_S1F_EEENSB_IJNSB_IJSD_S1K_EEES1J_NSB_IJSX_NSC_ILi8192EEEEEEEEEEEEEvEEEENS_8epilogue10collective6detail29Sm90TmaWarpSpecializedAdapterINS23_15DefaultEpilogueISM_NSB_IJlNSB_IJSD_lllEEESX_EEES28_NS22_6thread17LinearCombinationISM_Li1EffLNS29_9ScaleType4KindE0ELNS_15FloatRoundStyleE2ESM_EENS_4gemm15EpilogueDefaultEEEEEvvEEEEvNT_6ParamsE --------------------------
	.section	.nv.constant0._ZN7cutlass13device_kernelINS_4conv6kernel13ConvUniversalINS1_16ConvProblemShapeILNS1_8OperatorE2ELi3EEENS1_10collective14CollectiveConvINS1_46MainloopSm90TmaGmmaWarpSpecializedImplicitGemmILS5_2ELi9ELi3EN4cute5tupleIJNSA_1CILi1EEESD_SD_EEENS1_36KernelImplicitTmaWarpSpecializedSm90ELi1EEENSB_IJNSC_ILi64EEENSB_IJNSC_ILi128EEEEEENSB_IJSH_EEEEEENS_6half_tESM_NSA_8TiledMMAINSA_8MMA_AtomIJNSA_4SM904GMMA26MMA_64x128x16_F32F16F16_SSILNSQ_5MajorE1ELSS_1ELNSQ_7ScaleInE1ELST_1EEEEEENSA_6LayoutISE_NSB_IJNSC_ILi0EEESX_SX_EEEEENSB_IJNSA_10UnderscoreES10_S10_EEEEENS7_6detail26Sm90ImplicitGemmTileTraitsINSA_13SM90_TMA_LOADENSA_14ComposedLayoutINSA_7SwizzleILi3ELi4ELi3EEENSA_18smem_ptr_flag_bitsILi16EEENSW_INSB_IJNSB_IJSH_SD_EEENSB_IJNSC_ILi8EEES1C_EEENSB_IJSD_NSC_ILi9EEEEEEEEENSB_IJNSB_IJSD_SX_EEENSB_IJSH_NSC_ILi512EEEEEENSB_IJSX_NSC_ILi4096EEEEEEEEEEEEEvEENS14_INSA_20SM90_TMA_LOAD_IM2COLENS16_IS18_S1A_NSW_INSB_IJNSB_IJSH_NSC_ILi2EEEEEES1D_S1F_EEENSB_IJNSB_IJSD_S1K_EEES1J_NSB_IJSX_NSC_ILi8192EEEEEEEEEEEEEvEEEENS_8epilogue10collective6detail29Sm90TmaWarpSpecializedAdapterINS23_15DefaultEpilogueISM_NSB_IJlNSB_IJSD_lllEEESX_EEES28_NS22_6thread17LinearCombinationISM_Li1EffLNS29_9ScaleType4KindE0ELNS_15FloatRoundStyleE2ESM_EENS_4gemm15EpilogueDefaultEEEEEvvEEEEvNT_6ParamsE,"a",@progbits
	.sectionflags	@""
	.align	4
.nv.constant0._ZN7cutlass13device_kernelINS_4conv6kernel13ConvUniversalINS1_16ConvProblemShapeILNS1_8OperatorE2ELi3EEENS1_10collective14CollectiveConvINS1_46MainloopSm90TmaGmmaWarpSpecializedImplicitGemmILS5_2ELi9ELi3EN4cute5tupleIJNSA_1CILi1EEESD_SD_EEENS1_36KernelImplicitTmaWarpSpecializedSm90ELi1EEENSB_IJNSC_ILi64EEENSB_IJNSC_ILi128EEEEEENSB_IJSH_EEEEEENS_6half_tESM_NSA_8TiledMMAINSA_8MMA_AtomIJNSA_4SM904GMMA26MMA_64x128x16_F32F16F16_SSILNSQ_5MajorE1ELSS_1ELNSQ_7ScaleInE1ELST_1EEEEEENSA_6LayoutISE_NSB_IJNSC_ILi0EEESX_SX_EEEEENSB_IJNSA_10UnderscoreES10_S10_EEEEENS7_6detail26Sm90ImplicitGemmTileTraitsINSA_13SM90_TMA_LOADENSA_14ComposedLayoutINSA_7SwizzleILi3ELi4ELi3EEENSA_18smem_ptr_flag_bitsILi16EEENSW_INSB_IJNSB_IJSH_SD_EEENSB_IJNSC_ILi8EEES1C_EEENSB_IJSD_NSC_ILi9EEEEEEEEENSB_IJNSB_IJSD_SX_EEENSB_IJSH_NSC_ILi512EEEEEENSB_IJSX_NSC_ILi4096EEEEEEEEEEEEEvEENS14_INSA_20SM90_TMA_LOAD_IM2COLENS16_IS18_S1A_NSW_INSB_IJNSB_IJSH_NSC_ILi2EEEEEES1D_S1F_EEENSB_IJNSB_IJSD_S1K_EEES1J_NSB_IJSX_NSC_ILi8192EEEEEEEEEEEEEvEEEENS_8epilogue10collective6detail29Sm90TmaWarpSpecializedAdapterINS23_15DefaultEpilogueISM_NSB_IJlNSB_IJSD_lllEEESX_EEES28_NS22_6thread17LinearCombinationISM_Li1EffLNS29_9ScaleType4KindE0ELNS_15FloatRoundStyleE2ESM_EENS_4gemm15EpilogueDefaultEEEEEvvEEEEvNT_6ParamsE:
	.zero		1664


//--------------------- SYMBOLS --------------------------

	.type		.nv.reservedSmem.offset0,@object
	.size		.nv.reservedSmem.offset0,0x4
